//
// Generated by NVIDIA NVVM Compiler
//
// Compiler Build ID: CL-36424714
// Cuda compilation tools, release 13.0, V13.0.88
// Based on NVVM 20.0.0
//

.version 9.0
.target sm_100
.address_size 64

	// .globl	_Z6matmulP6__halfS0_S0_iii
.extern .shared .align 16 .b8 shared_storage[];

.visible .entry _Z6matmulP6__halfS0_S0_iii(
	.param .u64 .ptr .align 1 _Z6matmulP6__halfS0_S0_iii_param_0,
	.param .u64 .ptr .align 1 _Z6matmulP6__halfS0_S0_iii_param_1,
	.param .u64 .ptr .align 1 _Z6matmulP6__halfS0_S0_iii_param_2,
	.param .u32 _Z6matmulP6__halfS0_S0_iii_param_3,
	.param .u32 _Z6matmulP6__halfS0_S0_iii_param_4,
	.param .u32 _Z6matmulP6__halfS0_S0_iii_param_5
)
{
	.local .align 16 .b8 	__local_depot0[64];
	.reg .b64 	%SP;
	.reg .b64 	%SPL;
	.reg .pred 	%p<4>;
	.reg .b16 	%rs<129>;
	.reg .b32 	%r<804>;
	.reg .b32 	%f<1411>;
	.reg .b64 	%rd<245>;

	mov.u64 	%SPL, __local_depot0;
	ld.param.u64 	%rd5, [_Z6matmulP6__halfS0_S0_iii_param_0];
	ld.param.u64 	%rd6, [_Z6matmulP6__halfS0_S0_iii_param_1];
	ld.param.u32 	%r90, [_Z6matmulP6__halfS0_S0_iii_param_5];
	add.u64 	%rd1, %SPL, 0;
	add.u64 	%rd2, %SPL, 32;
	mov.u32 	%r91, shared_storage;
	cvt.u64.u32 	%rd58, %r91;
	cvta.shared.u64 	%rd59, %rd58;
	add.s64 	%rd60, %rd59, 8192;
	st.local.v2.u64 	[%rd1], {%rd59, %rd60};
	add.s64 	%rd61, %rd59, 24576;
	add.s64 	%rd62, %rd59, 16384;
	st.local.v2.u64 	[%rd1+16], {%rd62, %rd61};
	add.s64 	%rd63, %rd59, 40960;
	add.s64 	%rd64, %rd59, 32768;
	st.local.v2.u64 	[%rd2], {%rd64, %rd63};
	add.s64 	%rd65, %rd59, 57344;
	add.s64 	%rd66, %rd59, 49152;
	st.local.v2.u64 	[%rd2+16], {%rd66, %rd65};
	mov.u32 	%r92, %ctaid.y;
	mov.u32 	%r1, %tid.x;
	mov.u32 	%r93, %tid.y;
	mov.u32 	%r94, %tid.z;
	shl.b32 	%r95, %r94, 6;
	shl.b32 	%r96, %r93, 5;
	add.s32 	%r97, %r96, %r1;
	add.s32 	%r98, %r97, %r95;
	shr.u32 	%r99, %r98, 2;
	shl.b32 	%r100, %r1, 3;
	and.b32  	%r101, %r100, 24;
	and.b32  	%r102, %r100, 56;
	and.b32  	%r103, %r1, 24;
	xor.b32  	%r104, %r102, %r103;
	shl.b32 	%r105, %r98, 3;
	and.b32  	%r106, %r105, 1048512;
	shl.b32 	%r107, %r92, 7;
	add.s32 	%r108, %r99, %r107;
	mov.u32 	%r109, %ctaid.x;
	or.b32  	%r2, %r104, %r106;
	shl.b32 	%r110, %r109, 7;
	add.s32 	%r111, %r99, %r110;
	mul.wide.u32 	%rd67, %r2, 2;
	add.s64 	%rd8, %rd59, %rd67;
	// begin inline asm
	{ .reg .u64 smem_ptr; cvta.to.shared.u64 smem_ptr, %rd8; cvt.u32.u64 %r42, smem_ptr; }

	// end inline asm
	mul.lo.s32 	%r3, %r108, %r90;
	add.s32 	%r112, %r101, %r3;
	mul.wide.s32 	%rd68, %r112, 2;
	add.s64 	%rd9, %rd5, %rd68;
	// begin inline asm
	cp.async.cg.shared.global [%r42], [%rd9], 16;

	// end inline asm
	add.s64 	%rd10, %rd8, 2048;
	// begin inline asm
	{ .reg .u64 smem_ptr; cvta.to.shared.u64 smem_ptr, %rd10; cvt.u32.u64 %r44, smem_ptr; }

	// end inline asm
	shl.b32 	%r113, %r90, 5;
	add.s32 	%r4, %r3, %r113;
	add.s32 	%r114, %r101, %r4;
	mul.wide.s32 	%rd69, %r114, 2;
	add.s64 	%rd11, %rd5, %rd69;
	// begin inline asm
	cp.async.cg.shared.global [%r44], [%rd11], 16;

	// end inline asm
	add.s64 	%rd12, %rd8, 4096;
	// begin inline asm
	{ .reg .u64 smem_ptr; cvta.to.shared.u64 smem_ptr, %rd12; cvt.u32.u64 %r46, smem_ptr; }

	// end inline asm
	shl.b32 	%r115, %r90, 6;
	add.s32 	%r5, %r115, %r3;
	add.s32 	%r116, %r101, %r5;
	mul.wide.s32 	%rd70, %r116, 2;
	add.s64 	%rd13, %rd5, %rd70;
	// begin inline asm
	cp.async.cg.shared.global [%r46], [%rd13], 16;

	// end inline asm
	add.s64 	%rd14, %rd8, 6144;
	// begin inline asm
	{ .reg .u64 smem_ptr; cvta.to.shared.u64 smem_ptr, %rd14; cvt.u32.u64 %r48, smem_ptr; }

	// end inline asm
	add.s32 	%r6, %r5, %r113;
	add.s32 	%r117, %r101, %r6;
	mul.wide.s32 	%rd71, %r117, 2;
	add.s64 	%rd15, %rd5, %rd71;
	// begin inline asm
	cp.async.cg.shared.global [%r48], [%rd15], 16;

	// end inline asm
	add.s64 	%rd16, %rd64, %rd67;
	// begin inline asm
	{ .reg .u64 smem_ptr; cvta.to.shared.u64 smem_ptr, %rd16; cvt.u32.u64 %r50, smem_ptr; }

	// end inline asm
	mul.lo.s32 	%r7, %r111, %r90;
	add.s32 	%r118, %r101, %r7;
	mul.wide.s32 	%rd72, %r118, 2;
	add.s64 	%rd17, %rd6, %rd72;
	// begin inline asm
	cp.async.cg.shared.global [%r50], [%rd17], 16;

	// end inline asm
	add.s64 	%rd18, %rd16, 2048;
	// begin inline asm
	{ .reg .u64 smem_ptr; cvta.to.shared.u64 smem_ptr, %rd18; cvt.u32.u64 %r52, smem_ptr; }

	// end inline asm
	add.s32 	%r8, %r7, %r113;
	add.s32 	%r119, %r101, %r8;
	mul.wide.s32 	%rd73, %r119, 2;
	add.s64 	%rd19, %rd6, %rd73;
	// begin inline asm
	cp.async.cg.shared.global [%r52], [%rd19], 16;

	// end inline asm
	add.s64 	%rd20, %rd16, 4096;
	// begin inline asm
	{ .reg .u64 smem_ptr; cvta.to.shared.u64 smem_ptr, %rd20; cvt.u32.u64 %r54, smem_ptr; }

	// end inline asm
	add.s32 	%r9, %r115, %r7;
	add.s32 	%r120, %r101, %r9;
	mul.wide.s32 	%rd74, %r120, 2;
	add.s64 	%rd21, %rd6, %rd74;
	// begin inline asm
	cp.async.cg.shared.global [%r54], [%rd21], 16;

	// end inline asm
	add.s64 	%rd22, %rd16, 6144;
	// begin inline asm
	{ .reg .u64 smem_ptr; cvta.to.shared.u64 smem_ptr, %rd22; cvt.u32.u64 %r56, smem_ptr; }

	// end inline asm
	add.s32 	%r10, %r9, %r113;
	add.s32 	%r121, %r101, %r10;
	mul.wide.s32 	%rd75, %r121, 2;
	add.s64 	%rd23, %rd6, %rd75;
	// begin inline asm
	cp.async.cg.shared.global [%r56], [%rd23], 16;

	// end inline asm
	// begin inline asm
	cp.async.commit_group;

	// end inline asm
	add.s64 	%rd24, %rd8, 8192;
	// begin inline asm
	{ .reg .u64 smem_ptr; cvta.to.shared.u64 smem_ptr, %rd24; cvt.u32.u64 %r58, smem_ptr; }

	// end inline asm
	cvt.s64.s32 	%rd76, %r3;
	cvt.u64.u32 	%rd77, %r101;
	add.s64 	%rd78, %rd77, %rd76;
	shl.b64 	%rd79, %rd78, 1;
	add.s64 	%rd80, %rd5, %rd79;
	add.s64 	%rd25, %rd80, 64;
	// begin inline asm
	cp.async.cg.shared.global [%r58], [%rd25], 16;

	// end inline asm
	add.s64 	%rd26, %rd8, 10240;
	// begin inline asm
	{ .reg .u64 smem_ptr; cvta.to.shared.u64 smem_ptr, %rd26; cvt.u32.u64 %r60, smem_ptr; }

	// end inline asm
	cvt.s64.s32 	%rd81, %r4;
	add.s64 	%rd82, %rd77, %rd81;
	shl.b64 	%rd83, %rd82, 1;
	add.s64 	%rd84, %rd5, %rd83;
	add.s64 	%rd27, %rd84, 64;
	// begin inline asm
	cp.async.cg.shared.global [%r60], [%rd27], 16;

	// end inline asm
	add.s64 	%rd28, %rd8, 12288;
	// begin inline asm
	{ .reg .u64 smem_ptr; cvta.to.shared.u64 smem_ptr, %rd28; cvt.u32.u64 %r62, smem_ptr; }

	// end inline asm
	cvt.s64.s32 	%rd85, %r5;
	add.s64 	%rd86, %rd77, %rd85;
	shl.b64 	%rd87, %rd86, 1;
	add.s64 	%rd88, %rd5, %rd87;
	add.s64 	%rd29, %rd88, 64;
	// begin inline asm
	cp.async.cg.shared.global [%r62], [%rd29], 16;

	// end inline asm
	add.s64 	%rd30, %rd8, 14336;
	// begin inline asm
	{ .reg .u64 smem_ptr; cvta.to.shared.u64 smem_ptr, %rd30; cvt.u32.u64 %r64, smem_ptr; }

	// end inline asm
	cvt.s64.s32 	%rd89, %r6;
	add.s64 	%rd90, %rd77, %rd89;
	shl.b64 	%rd91, %rd90, 1;
	add.s64 	%rd92, %rd5, %rd91;
	add.s64 	%rd31, %rd92, 64;
	// begin inline asm
	cp.async.cg.shared.global [%r64], [%rd31], 16;

	// end inline asm
	add.s64 	%rd32, %rd16, 8192;
	// begin inline asm
	{ .reg .u64 smem_ptr; cvta.to.shared.u64 smem_ptr, %rd32; cvt.u32.u64 %r66, smem_ptr; }

	// end inline asm
	cvt.s64.s32 	%rd93, %r7;
	add.s64 	%rd94, %rd77, %rd93;
	shl.b64 	%rd95, %rd94, 1;
	add.s64 	%rd96, %rd6, %rd95;
	add.s64 	%rd33, %rd96, 64;
	// begin inline asm
	cp.async.cg.shared.global [%r66], [%rd33], 16;

	// end inline asm
	add.s64 	%rd34, %rd16, 10240;
	// begin inline asm
	{ .reg .u64 smem_ptr; cvta.to.shared.u64 smem_ptr, %rd34; cvt.u32.u64 %r68, smem_ptr; }

	// end inline asm
	cvt.s64.s32 	%rd97, %r8;
	add.s64 	%rd98, %rd77, %rd97;
	shl.b64 	%rd99, %rd98, 1;
	add.s64 	%rd100, %rd6, %rd99;
	add.s64 	%rd35, %rd100, 64;
	// begin inline asm
	cp.async.cg.shared.global [%r68], [%rd35], 16;

	// end inline asm
	add.s64 	%rd36, %rd16, 12288;
	// begin inline asm
	{ .reg .u64 smem_ptr; cvta.to.shared.u64 smem_ptr, %rd36; cvt.u32.u64 %r70, smem_ptr; }

	// end inline asm
	cvt.s64.s32 	%rd101, %r9;
	add.s64 	%rd102, %rd77, %rd101;
	shl.b64 	%rd103, %rd102, 1;
	add.s64 	%rd104, %rd6, %rd103;
	add.s64 	%rd37, %rd104, 64;
	// begin inline asm
	cp.async.cg.shared.global [%r70], [%rd37], 16;

	// end inline asm
	add.s64 	%rd38, %rd16, 14336;
	// begin inline asm
	{ .reg .u64 smem_ptr; cvta.to.shared.u64 smem_ptr, %rd38; cvt.u32.u64 %r72, smem_ptr; }

	// end inline asm
	cvt.s64.s32 	%rd105, %r10;
	add.s64 	%rd106, %rd77, %rd105;
	shl.b64 	%rd107, %rd106, 1;
	add.s64 	%rd108, %rd6, %rd107;
	add.s64 	%rd39, %rd108, 64;
	// begin inline asm
	cp.async.cg.shared.global [%r72], [%rd39], 16;

	// end inline asm
	// begin inline asm
	cp.async.commit_group;

	// end inline asm
	add.s64 	%rd40, %rd8, 16384;
	// begin inline asm
	{ .reg .u64 smem_ptr; cvta.to.shared.u64 smem_ptr, %rd40; cvt.u32.u64 %r74, smem_ptr; }

	// end inline asm
	add.s64 	%rd41, %rd80, 128;
	// begin inline asm
	cp.async.cg.shared.global [%r74], [%rd41], 16;

	// end inline asm
	add.s64 	%rd42, %rd8, 18432;
	// begin inline asm
	{ .reg .u64 smem_ptr; cvta.to.shared.u64 smem_ptr, %rd42; cvt.u32.u64 %r76, smem_ptr; }

	// end inline asm
	add.s64 	%rd43, %rd84, 128;
	// begin inline asm
	cp.async.cg.shared.global [%r76], [%rd43], 16;

	// end inline asm
	add.s64 	%rd44, %rd8, 20480;
	// begin inline asm
	{ .reg .u64 smem_ptr; cvta.to.shared.u64 smem_ptr, %rd44; cvt.u32.u64 %r78, smem_ptr; }

	// end inline asm
	add.s64 	%rd45, %rd88, 128;
	// begin inline asm
	cp.async.cg.shared.global [%r78], [%rd45], 16;

	// end inline asm
	add.s64 	%rd46, %rd8, 22528;
	// begin inline asm
	{ .reg .u64 smem_ptr; cvta.to.shared.u64 smem_ptr, %rd46; cvt.u32.u64 %r80, smem_ptr; }

	// end inline asm
	add.s64 	%rd47, %rd92, 128;
	// begin inline asm
	cp.async.cg.shared.global [%r80], [%rd47], 16;

	// end inline asm
	add.s64 	%rd48, %rd16, 16384;
	// begin inline asm
	{ .reg .u64 smem_ptr; cvta.to.shared.u64 smem_ptr, %rd48; cvt.u32.u64 %r82, smem_ptr; }

	// end inline asm
	add.s64 	%rd49, %rd96, 128;
	// begin inline asm
	cp.async.cg.shared.global [%r82], [%rd49], 16;

	// end inline asm
	add.s64 	%rd50, %rd16, 18432;
	// begin inline asm
	{ .reg .u64 smem_ptr; cvta.to.shared.u64 smem_ptr, %rd50; cvt.u32.u64 %r84, smem_ptr; }

	// end inline asm
	add.s64 	%rd51, %rd100, 128;
	// begin inline asm
	cp.async.cg.shared.global [%r84], [%rd51], 16;

	// end inline asm
	add.s64 	%rd52, %rd16, 20480;
	// begin inline asm
	{ .reg .u64 smem_ptr; cvta.to.shared.u64 smem_ptr, %rd52; cvt.u32.u64 %r86, smem_ptr; }

	// end inline asm
	add.s64 	%rd53, %rd104, 128;
	// begin inline asm
	cp.async.cg.shared.global [%r86], [%rd53], 16;

	// end inline asm
	add.s64 	%rd54, %rd16, 22528;
	// begin inline asm
	{ .reg .u64 smem_ptr; cvta.to.shared.u64 smem_ptr, %rd54; cvt.u32.u64 %r88, smem_ptr; }

	// end inline asm
	add.s64 	%rd55, %rd108, 128;
	// begin inline asm
	cp.async.cg.shared.global [%r88], [%rd55], 16;

	// end inline asm
	// begin inline asm
	cp.async.commit_group;

	// end inline asm
	shr.s32 	%r122, %r90, 31;
	shr.u32 	%r123, %r122, 27;
	add.s32 	%r124, %r90, %r123;
	shr.s32 	%r11, %r124, 5;
	setp.lt.s32 	%p1, %r90, 32;
	mov.f32 	%f1283, 0f00000000;
	mov.f32 	%f1284, %f1283;
	mov.f32 	%f1285, %f1283;
	mov.f32 	%f1286, %f1283;
	mov.f32 	%f1287, %f1283;
	mov.f32 	%f1288, %f1283;
	mov.f32 	%f1289, %f1283;
	mov.f32 	%f1290, %f1283;
	mov.f32 	%f1291, %f1283;
	mov.f32 	%f1292, %f1283;
	mov.f32 	%f1293, %f1283;
	mov.f32 	%f1294, %f1283;
	mov.f32 	%f1295, %f1283;
	mov.f32 	%f1296, %f1283;
	mov.f32 	%f1297, %f1283;
	mov.f32 	%f1298, %f1283;
	mov.f32 	%f1299, %f1283;
	mov.f32 	%f1300, %f1283;
	mov.f32 	%f1301, %f1283;
	mov.f32 	%f1302, %f1283;
	mov.f32 	%f1303, %f1283;
	mov.f32 	%f1304, %f1283;
	mov.f32 	%f1305, %f1283;
	mov.f32 	%f1306, %f1283;
	mov.f32 	%f1307, %f1283;
	mov.f32 	%f1308, %f1283;
	mov.f32 	%f1309, %f1283;
	mov.f32 	%f1310, %f1283;
	mov.f32 	%f1311, %f1283;
	mov.f32 	%f1312, %f1283;
	mov.f32 	%f1313, %f1283;
	mov.f32 	%f1314, %f1283;
	mov.f32 	%f1315, %f1283;
	mov.f32 	%f1316, %f1283;
	mov.f32 	%f1317, %f1283;
	mov.f32 	%f1318, %f1283;
	mov.f32 	%f1319, %f1283;
	mov.f32 	%f1320, %f1283;
	mov.f32 	%f1321, %f1283;
	mov.f32 	%f1322, %f1283;
	mov.f32 	%f1323, %f1283;
	mov.f32 	%f1324, %f1283;
	mov.f32 	%f1325, %f1283;
	mov.f32 	%f1326, %f1283;
	mov.f32 	%f1327, %f1283;
	mov.f32 	%f1328, %f1283;
	mov.f32 	%f1329, %f1283;
	mov.f32 	%f1330, %f1283;
	mov.f32 	%f1331, %f1283;
	mov.f32 	%f1332, %f1283;
	mov.f32 	%f1333, %f1283;
	mov.f32 	%f1334, %f1283;
	mov.f32 	%f1335, %f1283;
	mov.f32 	%f1336, %f1283;
	mov.f32 	%f1337, %f1283;
	mov.f32 	%f1338, %f1283;
	mov.f32 	%f1339, %f1283;
	mov.f32 	%f1340, %f1283;
	mov.f32 	%f1341, %f1283;
	mov.f32 	%f1342, %f1283;
	mov.f32 	%f1343, %f1283;
	mov.f32 	%f1344, %f1283;
	mov.f32 	%f1345, %f1283;
	mov.f32 	%f1346, %f1283;
	mov.f32 	%f1347, %f1283;
	mov.f32 	%f1348, %f1283;
	mov.f32 	%f1349, %f1283;
	mov.f32 	%f1350, %f1283;
	mov.f32 	%f1351, %f1283;
	mov.f32 	%f1352, %f1283;
	mov.f32 	%f1353, %f1283;
	mov.f32 	%f1354, %f1283;
	mov.f32 	%f1355, %f1283;
	mov.f32 	%f1356, %f1283;
	mov.f32 	%f1357, %f1283;
	mov.f32 	%f1358, %f1283;
	mov.f32 	%f1359, %f1283;
	mov.f32 	%f1360, %f1283;
	mov.f32 	%f1361, %f1283;
	mov.f32 	%f1362, %f1283;
	mov.f32 	%f1363, %f1283;
	mov.f32 	%f1364, %f1283;
	mov.f32 	%f1365, %f1283;
	mov.f32 	%f1366, %f1283;
	mov.f32 	%f1367, %f1283;
	mov.f32 	%f1368, %f1283;
	mov.f32 	%f1369, %f1283;
	mov.f32 	%f1370, %f1283;
	mov.f32 	%f1371, %f1283;
	mov.f32 	%f1372, %f1283;
	mov.f32 	%f1373, %f1283;
	mov.f32 	%f1374, %f1283;
	mov.f32 	%f1375, %f1283;
	mov.f32 	%f1376, %f1283;
	mov.f32 	%f1377, %f1283;
	mov.f32 	%f1378, %f1283;
	mov.f32 	%f1379, %f1283;
	mov.f32 	%f1380, %f1283;
	mov.f32 	%f1381, %f1283;
	mov.f32 	%f1382, %f1283;
	mov.f32 	%f1383, %f1283;
	mov.f32 	%f1384, %f1283;
	mov.f32 	%f1385, %f1283;
	mov.f32 	%f1386, %f1283;
	mov.f32 	%f1387, %f1283;
	mov.f32 	%f1388, %f1283;
	mov.f32 	%f1389, %f1283;
	mov.f32 	%f1390, %f1283;
	mov.f32 	%f1391, %f1283;
	mov.f32 	%f1392, %f1283;
	mov.f32 	%f1393, %f1283;
	mov.f32 	%f1394, %f1283;
	mov.f32 	%f1395, %f1283;
	mov.f32 	%f1396, %f1283;
	mov.f32 	%f1397, %f1283;
	mov.f32 	%f1398, %f1283;
	mov.f32 	%f1399, %f1283;
	mov.f32 	%f1400, %f1283;
	mov.f32 	%f1401, %f1283;
	mov.f32 	%f1402, %f1283;
	mov.f32 	%f1403, %f1283;
	mov.f32 	%f1404, %f1283;
	mov.f32 	%f1405, %f1283;
	mov.f32 	%f1406, %f1283;
	mov.f32 	%f1407, %f1283;
	mov.f32 	%f1408, %f1283;
	mov.f32 	%f1409, %f1283;
	mov.f32 	%f1410, %f1283;
	@%p1 bra 	$L__BB0_5;
	neg.s32 	%r802, %r11;
	add.s32 	%r801, %r7, %r101;
	add.s32 	%r800, %r8, %r101;
	add.s32 	%r799, %r9, %r101;
	add.s32 	%r798, %r10, %r101;
	add.s32 	%r797, %r6, %r101;
	add.s32 	%r796, %r5, %r101;
	add.s32 	%r795, %r4, %r101;
	add.s32 	%r794, %r3, %r101;
	mov.b32 	%r803, 0;
	mov.f32 	%f1283, 0f00000000;
$L__BB0_2:
	mov.u32 	%r344, %tid.x;
	and.b32  	%r345, %r344, 6;
	mov.u32 	%r346, %tid.y;
	shl.b32 	%r347, %r346, 6;
	or.b32  	%r348, %r345, %r347;
	shr.u32 	%r349, %r344, 1;
	and.b32  	%r350, %r349, 504;
	add.s32 	%r351, %r348, %r350;
	add.s32 	%r352, %r351, 48;
	shl.b32 	%r353, %r352, 5;
	shl.b32 	%r354, %r352, 2;
	and.b32  	%r355, %r354, 24;
	shl.b32 	%r356, %r344, 5;
	and.b32  	%r357, %r356, 32;
	and.b32  	%r358, %r344, 8;
	or.b32  	%r359, %r357, %r358;
	xor.b32  	%r360, %r355, %r359;
	or.b32  	%r361, %r353, %r360;
	add.s32 	%r362, %r351, 32;
	shl.b32 	%r363, %r362, 5;
	shl.b32 	%r364, %r362, 2;
	and.b32  	%r365, %r364, 24;
	xor.b32  	%r366, %r365, %r359;
	or.b32  	%r367, %r363, %r366;
	add.s32 	%r368, %r351, 16;
	shl.b32 	%r369, %r368, 5;
	shl.b32 	%r370, %r368, 2;
	and.b32  	%r371, %r370, 24;
	xor.b32  	%r372, %r371, %r359;
	or.b32  	%r373, %r369, %r372;
	shl.b32 	%r374, %r351, 5;
	shl.b32 	%r375, %r351, 2;
	and.b32  	%r376, %r375, 24;
	xor.b32  	%r377, %r376, %r359;
	or.b32  	%r378, %r374, %r377;
	shr.u32 	%r379, %r344, 2;
	mov.u32 	%r380, %tid.z;
	shl.b32 	%r381, %r380, 6;
	add.s32 	%r382, %r379, %r381;
	shl.b32 	%r383, %r382, 5;
	add.s32 	%r384, %r383, 1792;
	and.b32  	%r385, %r384, 524224;
	shl.b32 	%r386, %r344, 1;
	and.b32  	%r387, %r386, 6;
	shl.b32 	%r388, %r344, 3;
	and.b32  	%r389, %r388, 32;
	or.b32  	%r390, %r387, %r389;
	or.b32  	%r391, %r390, 8;
	shl.b32 	%r392, %r382, 2;
	and.b32  	%r393, %r392, 24;
	xor.b32  	%r394, %r391, %r393;
	or.b32  	%r395, %r385, %r394;
	or.b32  	%r396, %r390, %r393;
	or.b32  	%r397, %r385, %r396;
	add.s32 	%r398, %r383, 1536;
	and.b32  	%r399, %r398, 524224;
	or.b32  	%r400, %r399, %r394;
	or.b32  	%r401, %r399, %r396;
	add.s32 	%r402, %r383, 1280;
	and.b32  	%r403, %r402, 524224;
	or.b32  	%r404, %r403, %r394;
	or.b32  	%r405, %r403, %r396;
	add.s32 	%r406, %r383, 1024;
	and.b32  	%r407, %r406, 524224;
	or.b32  	%r408, %r407, %r394;
	or.b32  	%r409, %r407, %r396;
	add.s32 	%r410, %r383, 768;
	and.b32  	%r411, %r410, 524224;
	or.b32  	%r412, %r411, %r394;
	or.b32  	%r413, %r411, %r396;
	add.s32 	%r414, %r383, 512;
	and.b32  	%r415, %r414, 524224;
	or.b32  	%r416, %r415, %r394;
	or.b32  	%r417, %r415, %r396;
	add.s32 	%r418, %r383, 256;
	and.b32  	%r419, %r418, 524224;
	or.b32  	%r420, %r419, %r394;
	or.b32  	%r421, %r419, %r396;
	and.b32  	%r422, %r383, 262080;
	or.b32  	%r423, %r422, %r394;
	or.b32  	%r424, %r422, %r396;
	add.s32 	%r425, %r803, 3;
	// begin inline asm
	cp.async.wait_group 2;

	// end inline asm
	bar.sync 	0;
	shl.b32 	%r426, %r803, 3;
	cvt.u64.u32 	%rd113, %r426;
	and.b64  	%rd114, %rd113, 24;
	add.s64 	%rd115, %rd1, %rd114;
	ld.local.u64 	%rd3, [%rd115];
	mul.wide.u32 	%rd116, %r424, 2;
	add.s64 	%rd117, %rd3, %rd116;
	ld.u32 	%r152, [%rd117];
	mul.wide.u32 	%rd118, %r423, 2;
	add.s64 	%rd119, %rd3, %rd118;
	ld.u32 	%r154, [%rd119];
	mul.wide.u32 	%rd120, %r421, 2;
	add.s64 	%rd121, %rd3, %rd120;
	ld.u32 	%r153, [%rd121];
	mul.wide.u32 	%rd122, %r420, 2;
	add.s64 	%rd123, %rd3, %rd122;
	ld.u32 	%r155, [%rd123];
	mul.wide.u32 	%rd124, %r417, 2;
	add.s64 	%rd125, %rd3, %rd124;
	ld.u32 	%r200, [%rd125];
	mul.wide.u32 	%rd126, %r416, 2;
	add.s64 	%rd127, %rd3, %rd126;
	ld.u32 	%r202, [%rd127];
	mul.wide.u32 	%rd128, %r413, 2;
	add.s64 	%rd129, %rd3, %rd128;
	ld.u32 	%r201, [%rd129];
	mul.wide.u32 	%rd130, %r412, 2;
	add.s64 	%rd131, %rd3, %rd130;
	ld.u32 	%r203, [%rd131];
	mul.wide.u32 	%rd132, %r409, 2;
	add.s64 	%rd133, %rd3, %rd132;
	ld.u32 	%r248, [%rd133];
	mul.wide.u32 	%rd134, %r408, 2;
	add.s64 	%rd135, %rd3, %rd134;
	ld.u32 	%r250, [%rd135];
	mul.wide.u32 	%rd136, %r405, 2;
	add.s64 	%rd137, %rd3, %rd136;
	ld.u32 	%r249, [%rd137];
	mul.wide.u32 	%rd138, %r404, 2;
	add.s64 	%rd139, %rd3, %rd138;
	ld.u32 	%r251, [%rd139];
	mul.wide.u32 	%rd140, %r401, 2;
	add.s64 	%rd141, %rd3, %rd140;
	ld.u32 	%r296, [%rd141];
	mul.wide.u32 	%rd142, %r400, 2;
	add.s64 	%rd143, %rd3, %rd142;
	ld.u32 	%r298, [%rd143];
	mul.wide.u32 	%rd144, %r397, 2;
	add.s64 	%rd145, %rd3, %rd144;
	ld.u32 	%r297, [%rd145];
	mul.wide.u32 	%rd146, %r395, 2;
	add.s64 	%rd147, %rd3, %rd146;
	ld.u32 	%r299, [%rd147];
	add.s64 	%rd148, %rd2, %rd114;
	ld.local.u64 	%rd4, [%rd148];
	mul.wide.u32 	%rd149, %r378, 2;
	add.s64 	%rd109, %rd4, %rd149;
	// begin inline asm
	{ .reg .u64 smem_ptr; cvta.to.shared.u64 smem_ptr, %rd109; cvt.u32.u64 %r128, smem_ptr; }

	// end inline asm
	// begin inline asm
	ldmatrix.sync.aligned.x4.m8n8.shared.b16 {%r129, %r130, %r131, %r132}, [%r128];

	// end inline asm
	mul.wide.u32 	%rd150, %r373, 2;
	add.s64 	%rd110, %rd4, %rd150;
	// begin inline asm
	{ .reg .u64 smem_ptr; cvta.to.shared.u64 smem_ptr, %rd110; cvt.u32.u64 %r134, smem_ptr; }

	// end inline asm
	// begin inline asm
	ldmatrix.sync.aligned.x4.m8n8.shared.b16 {%r135, %r136, %r137, %r138}, [%r134];

	// end inline asm
	mul.wide.u32 	%rd151, %r367, 2;
	add.s64 	%rd111, %rd4, %rd151;
	// begin inline asm
	{ .reg .u64 smem_ptr; cvta.to.shared.u64 smem_ptr, %rd111; cvt.u32.u64 %r140, smem_ptr; }

	// end inline asm
	// begin inline asm
	ldmatrix.sync.aligned.x4.m8n8.shared.b16 {%r141, %r142, %r143, %r144}, [%r140];

	// end inline asm
	mul.wide.u32 	%rd152, %r361, 2;
	add.s64 	%rd112, %rd4, %rd152;
	// begin inline asm
	{ .reg .u64 smem_ptr; cvta.to.shared.u64 smem_ptr, %rd112; cvt.u32.u64 %r146, smem_ptr; }

	// end inline asm
	// begin inline asm
	ldmatrix.sync.aligned.x4.m8n8.shared.b16 {%r147, %r148, %r149, %r150}, [%r146];

	// end inline asm
	// begin inline asm
	mma.sync.aligned.m16n8k16.row.col.f32.f16.f16.f32 {%f515,  %f516,  %f517,  %f518},{%r152,  %r153,  %r154,  %r155},{%r129,  %r130},{%f1410, %f1409, %f1406, %f1405};

	// end inline asm
	// begin inline asm
	mma.sync.aligned.m16n8k16.row.col.f32.f16.f16.f32 {%f523,  %f524,  %f525,  %f526},{%r152,  %r153,  %r154,  %r155},{%r131,  %r132},{%f1408, %f1407, %f1404, %f1403};

	// end inline asm
	// begin inline asm
	mma.sync.aligned.m16n8k16.row.col.f32.f16.f16.f32 {%f531,  %f532,  %f533,  %f534},{%r152,  %r153,  %r154,  %r155},{%r135,  %r136},{%f1402, %f1401, %f1398, %f1397};

	// end inline asm
	// begin inline asm
	mma.sync.aligned.m16n8k16.row.col.f32.f16.f16.f32 {%f539,  %f540,  %f541,  %f542},{%r152,  %r153,  %r154,  %r155},{%r137,  %r138},{%f1400, %f1399, %f1396, %f1395};

	// end inline asm
	// begin inline asm
	mma.sync.aligned.m16n8k16.row.col.f32.f16.f16.f32 {%f547,  %f548,  %f549,  %f550},{%r152,  %r153,  %r154,  %r155},{%r141,  %r142},{%f1394, %f1393, %f1390, %f1389};

	// end inline asm
	// begin inline asm
	mma.sync.aligned.m16n8k16.row.col.f32.f16.f16.f32 {%f555,  %f556,  %f557,  %f558},{%r152,  %r153,  %r154,  %r155},{%r143,  %r144},{%f1392, %f1391, %f1388, %f1387};

	// end inline asm
	// begin inline asm
	mma.sync.aligned.m16n8k16.row.col.f32.f16.f16.f32 {%f563,  %f564,  %f565,  %f566},{%r152,  %r153,  %r154,  %r155},{%r147,  %r148},{%f1386, %f1385, %f1382, %f1381};

	// end inline asm
	// begin inline asm
	mma.sync.aligned.m16n8k16.row.col.f32.f16.f16.f32 {%f571,  %f572,  %f573,  %f574},{%r152,  %r153,  %r154,  %r155},{%r149,  %r150},{%f1384, %f1383, %f1380, %f1379};

	// end inline asm
	// begin inline asm
	mma.sync.aligned.m16n8k16.row.col.f32.f16.f16.f32 {%f579,  %f580,  %f581,  %f582},{%r200,  %r201,  %r202,  %r203},{%r147,  %r148},{%f1354, %f1353, %f1350, %f1349};

	// end inline asm
	// begin inline asm
	mma.sync.aligned.m16n8k16.row.col.f32.f16.f16.f32 {%f587,  %f588,  %f589,  %f590},{%r200,  %r201,  %r202,  %r203},{%r149,  %r150},{%f1352, %f1351, %f1348, %f1347};

	// end inline asm
	// begin inline asm
	mma.sync.aligned.m16n8k16.row.col.f32.f16.f16.f32 {%f595,  %f596,  %f597,  %f598},{%r200,  %r201,  %r202,  %r203},{%r141,  %r142},{%f1362, %f1361, %f1358, %f1357};

	// end inline asm
	// begin inline asm
	mma.sync.aligned.m16n8k16.row.col.f32.f16.f16.f32 {%f603,  %f604,  %f605,  %f606},{%r200,  %r201,  %r202,  %r203},{%r143,  %r144},{%f1360, %f1359, %f1356, %f1355};

	// end inline asm
	// begin inline asm
	mma.sync.aligned.m16n8k16.row.col.f32.f16.f16.f32 {%f611,  %f612,  %f613,  %f614},{%r200,  %r201,  %r202,  %r203},{%r135,  %r136},{%f1370, %f1369, %f1366, %f1365};

	// end inline asm
	// begin inline asm
	mma.sync.aligned.m16n8k16.row.col.f32.f16.f16.f32 {%f619,  %f620,  %f621,  %f622},{%r200,  %r201,  %r202,  %r203},{%r137,  %r138},{%f1368, %f1367, %f1364, %f1363};

	// end inline asm
	// begin inline asm
	mma.sync.aligned.m16n8k16.row.col.f32.f16.f16.f32 {%f627,  %f628,  %f629,  %f630},{%r200,  %r201,  %r202,  %r203},{%r129,  %r130},{%f1378, %f1377, %f1374, %f1373};

	// end inline asm
	// begin inline asm
	mma.sync.aligned.m16n8k16.row.col.f32.f16.f16.f32 {%f635,  %f636,  %f637,  %f638},{%r200,  %r201,  %r202,  %r203},{%r131,  %r132},{%f1376, %f1375, %f1372, %f1371};

	// end inline asm
	// begin inline asm
	mma.sync.aligned.m16n8k16.row.col.f32.f16.f16.f32 {%f643,  %f644,  %f645,  %f646},{%r248,  %r249,  %r250,  %r251},{%r129,  %r130},{%f1346, %f1345, %f1342, %f1341};

	// end inline asm
	// begin inline asm
	mma.sync.aligned.m16n8k16.row.col.f32.f16.f16.f32 {%f651,  %f652,  %f653,  %f654},{%r248,  %r249,  %r250,  %r251},{%r131,  %r132},{%f1344, %f1343, %f1340, %f1339};

	// end inline asm
	// begin inline asm
	mma.sync.aligned.m16n8k16.row.col.f32.f16.f16.f32 {%f659,  %f660,  %f661,  %f662},{%r248,  %r249,  %r250,  %r251},{%r135,  %r136},{%f1338, %f1337, %f1334, %f1333};

	// end inline asm
	// begin inline asm
	mma.sync.aligned.m16n8k16.row.col.f32.f16.f16.f32 {%f667,  %f668,  %f669,  %f670},{%r248,  %r249,  %r250,  %r251},{%r137,  %r138},{%f1336, %f1335, %f1332, %f1331};

	// end inline asm
	// begin inline asm
	mma.sync.aligned.m16n8k16.row.col.f32.f16.f16.f32 {%f675,  %f676,  %f677,  %f678},{%r248,  %r249,  %r250,  %r251},{%r141,  %r142},{%f1330, %f1329, %f1326, %f1325};

	// end inline asm
	// begin inline asm
	mma.sync.aligned.m16n8k16.row.col.f32.f16.f16.f32 {%f683,  %f684,  %f685,  %f686},{%r248,  %r249,  %r250,  %r251},{%r143,  %r144},{%f1328, %f1327, %f1324, %f1323};

	// end inline asm
	// begin inline asm
	mma.sync.aligned.m16n8k16.row.col.f32.f16.f16.f32 {%f691,  %f692,  %f693,  %f694},{%r248,  %r249,  %r250,  %r251},{%r147,  %r148},{%f1322, %f1321, %f1318, %f1317};

	// end inline asm
	// begin inline asm
	mma.sync.aligned.m16n8k16.row.col.f32.f16.f16.f32 {%f699,  %f700,  %f701,  %f702},{%r248,  %r249,  %r250,  %r251},{%r149,  %r150},{%f1320, %f1319, %f1316, %f1315};

	// end inline asm
	// begin inline asm
	mma.sync.aligned.m16n8k16.row.col.f32.f16.f16.f32 {%f707,  %f708,  %f709,  %f710},{%r296,  %r297,  %r298,  %r299},{%r147,  %r148},{%f1290, %f1289, %f1286, %f1285};

	// end inline asm
	// begin inline asm
	mma.sync.aligned.m16n8k16.row.col.f32.f16.f16.f32 {%f715,  %f716,  %f717,  %f718},{%r296,  %r297,  %r298,  %r299},{%r149,  %r150},{%f1288, %f1287, %f1284, %f1283};

	// end inline asm
	// begin inline asm
	mma.sync.aligned.m16n8k16.row.col.f32.f16.f16.f32 {%f723,  %f724,  %f725,  %f726},{%r296,  %r297,  %r298,  %r299},{%r141,  %r142},{%f1298, %f1297, %f1294, %f1293};

	// end inline asm
	// begin inline asm
	mma.sync.aligned.m16n8k16.row.col.f32.f16.f16.f32 {%f731,  %f732,  %f733,  %f734},{%r296,  %r297,  %r298,  %r299},{%r143,  %r144},{%f1296, %f1295, %f1292, %f1291};

	// end inline asm
	// begin inline asm
	mma.sync.aligned.m16n8k16.row.col.f32.f16.f16.f32 {%f739,  %f740,  %f741,  %f742},{%r296,  %r297,  %r298,  %r299},{%r135,  %r136},{%f1306, %f1305, %f1302, %f1301};

	// end inline asm
	// begin inline asm
	mma.sync.aligned.m16n8k16.row.col.f32.f16.f16.f32 {%f747,  %f748,  %f749,  %f750},{%r296,  %r297,  %r298,  %r299},{%r137,  %r138},{%f1304, %f1303, %f1300, %f1299};

	// end inline asm
	// begin inline asm
	mma.sync.aligned.m16n8k16.row.col.f32.f16.f16.f32 {%f755,  %f756,  %f757,  %f758},{%r296,  %r297,  %r298,  %r299},{%r129,  %r130},{%f1314, %f1313, %f1310, %f1309};

	// end inline asm
	// begin inline asm
	mma.sync.aligned.m16n8k16.row.col.f32.f16.f16.f32 {%f763,  %f764,  %f765,  %f766},{%r296,  %r297,  %r298,  %r299},{%r131,  %r132},{%f1312, %f1311, %f1308, %f1307};

	// end inline asm
	setp.ge.s32 	%p2, %r425, %r11;
	@%p2 bra 	$L__BB0_4;
	ld.param.u64 	%rd243, [_Z6matmulP6__halfS0_S0_iii_param_1];
	ld.param.u64 	%rd242, [_Z6matmulP6__halfS0_S0_iii_param_0];
	mov.u32 	%r443, %tid.y;
	shl.b32 	%r444, %r443, 5;
	mov.u32 	%r445, %tid.x;
	add.s32 	%r446, %r444, %r445;
	mov.u32 	%r447, %tid.z;
	shl.b32 	%r448, %r447, 6;
	add.s32 	%r449, %r446, %r448;
	shl.b32 	%r450, %r449, 3;
	and.b32  	%r451, %r450, 1048512;
	shl.b32 	%r452, %r445, 3;
	and.b32  	%r453, %r452, 56;
	and.b32  	%r454, %r445, 24;
	xor.b32  	%r455, %r453, %r454;
	or.b32  	%r456, %r451, %r455;
	shl.b32 	%r457, %r803, 3;
	add.s32 	%r458, %r457, -8;
	cvt.u64.u32 	%rd169, %r458;
	and.b64  	%rd170, %rd169, 24;
	add.s64 	%rd171, %rd1, %rd170;
	ld.local.u64 	%rd172, [%rd171];
	mul.wide.u32 	%rd173, %r456, 2;
	add.s64 	%rd153, %rd172, %rd173;
	// begin inline asm
	{ .reg .u64 smem_ptr; cvta.to.shared.u64 smem_ptr, %rd153; cvt.u32.u64 %r427, smem_ptr; }

	// end inline asm
	add.s32 	%r459, %r794, 96;
	mul.wide.u32 	%rd174, %r459, 2;
	add.s64 	%rd154, %rd242, %rd174;
	// begin inline asm
	cp.async.cg.shared.global [%r427], [%rd154], 16;

	// end inline asm
	add.s64 	%rd155, %rd153, 2048;
	// begin inline asm
	{ .reg .u64 smem_ptr; cvta.to.shared.u64 smem_ptr, %rd155; cvt.u32.u64 %r429, smem_ptr; }

	// end inline asm
	add.s32 	%r460, %r795, 96;
	mul.wide.u32 	%rd175, %r460, 2;
	add.s64 	%rd156, %rd242, %rd175;
	// begin inline asm
	cp.async.cg.shared.global [%r429], [%rd156], 16;

	// end inline asm
	add.s64 	%rd157, %rd153, 4096;
	// begin inline asm
	{ .reg .u64 smem_ptr; cvta.to.shared.u64 smem_ptr, %rd157; cvt.u32.u64 %r431, smem_ptr; }

	// end inline asm
	add.s32 	%r461, %r796, 96;
	mul.wide.u32 	%rd176, %r461, 2;
	add.s64 	%rd158, %rd242, %rd176;
	// begin inline asm
	cp.async.cg.shared.global [%r431], [%rd158], 16;

	// end inline asm
	add.s64 	%rd159, %rd153, 6144;
	// begin inline asm
	{ .reg .u64 smem_ptr; cvta.to.shared.u64 smem_ptr, %rd159; cvt.u32.u64 %r433, smem_ptr; }

	// end inline asm
	add.s32 	%r462, %r797, 96;
	mul.wide.u32 	%rd177, %r462, 2;
	add.s64 	%rd160, %rd242, %rd177;
	// begin inline asm
	cp.async.cg.shared.global [%r433], [%rd160], 16;

	// end inline asm
	add.s64 	%rd178, %rd2, %rd170;
	ld.local.u64 	%rd179, [%rd178];
	mul.wide.u32 	%rd180, %r2, 2;
	add.s64 	%rd161, %rd179, %rd180;
	// begin inline asm
	{ .reg .u64 smem_ptr; cvta.to.shared.u64 smem_ptr, %rd161; cvt.u32.u64 %r435, smem_ptr; }

	// end inline asm
	add.s32 	%r463, %r801, 96;
	mul.wide.u32 	%rd181, %r463, 2;
	add.s64 	%rd162, %rd243, %rd181;
	// begin inline asm
	cp.async.cg.shared.global [%r435], [%rd162], 16;

	// end inline asm
	add.s64 	%rd163, %rd161, 2048;
	// begin inline asm
	{ .reg .u64 smem_ptr; cvta.to.shared.u64 smem_ptr, %rd163; cvt.u32.u64 %r437, smem_ptr; }

	// end inline asm
	add.s32 	%r464, %r800, 96;
	mul.wide.u32 	%rd182, %r464, 2;
	add.s64 	%rd164, %rd243, %rd182;
	// begin inline asm
	cp.async.cg.shared.global [%r437], [%rd164], 16;

	// end inline asm
	add.s64 	%rd165, %rd161, 4096;
	// begin inline asm
	{ .reg .u64 smem_ptr; cvta.to.shared.u64 smem_ptr, %rd165; cvt.u32.u64 %r439, smem_ptr; }

	// end inline asm
	add.s32 	%r465, %r799, 96;
	mul.wide.u32 	%rd183, %r465, 2;
	add.s64 	%rd166, %rd243, %rd183;
	// begin inline asm
	cp.async.cg.shared.global [%r439], [%rd166], 16;

	// end inline asm
	add.s64 	%rd167, %rd161, 6144;
	// begin inline asm
	{ .reg .u64 smem_ptr; cvta.to.shared.u64 smem_ptr, %rd167; cvt.u32.u64 %r441, smem_ptr; }

	// end inline asm
	add.s32 	%r466, %r798, 96;
	mul.wide.u32 	%rd184, %r466, 2;
	add.s64 	%rd168, %rd243, %rd184;
	// begin inline asm
	cp.async.cg.shared.global [%r441], [%rd168], 16;

	// end inline asm
	// begin inline asm
	cp.async.commit_group;

	// end inline asm
$L__BB0_4:
	mov.u32 	%r683, %tid.x;
	and.b32  	%r684, %r683, 6;
	mov.u32 	%r685, %tid.y;
	shl.b32 	%r686, %r685, 6;
	or.b32  	%r687, %r684, %r686;
	shr.u32 	%r688, %r683, 1;
	and.b32  	%r689, %r688, 504;
	add.s32 	%r690, %r687, %r689;
	add.s32 	%r691, %r690, 48;
	shl.b32 	%r692, %r691, 5;
	shl.b32 	%r693, %r691, 2;
	and.b32  	%r694, %r693, 24;
	shl.b32 	%r695, %r683, 5;
	and.b32  	%r696, %r695, 32;
	and.b32  	%r697, %r683, 8;
	or.b32  	%r698, %r696, %r697;
	or.b32  	%r699, %r698, 16;
	xor.b32  	%r700, %r694, %r699;
	or.b32  	%r701, %r692, %r700;
	add.s32 	%r702, %r690, 32;
	shl.b32 	%r703, %r702, 5;
	shl.b32 	%r704, %r702, 2;
	and.b32  	%r705, %r704, 24;
	xor.b32  	%r706, %r705, %r699;
	or.b32  	%r707, %r703, %r706;
	add.s32 	%r708, %r690, 16;
	shl.b32 	%r709, %r708, 5;
	shl.b32 	%r710, %r708, 2;
	and.b32  	%r711, %r710, 24;
	xor.b32  	%r712, %r711, %r699;
	or.b32  	%r713, %r709, %r712;
	shl.b32 	%r714, %r690, 5;
	shl.b32 	%r715, %r690, 2;
	and.b32  	%r716, %r715, 24;
	xor.b32  	%r717, %r716, %r699;
	or.b32  	%r718, %r714, %r717;
	shr.u32 	%r719, %r683, 2;
	mov.u32 	%r720, %tid.z;
	shl.b32 	%r721, %r720, 6;
	add.s32 	%r722, %r719, %r721;
	shl.b32 	%r723, %r722, 5;
	add.s32 	%r724, %r723, 1792;
	and.b32  	%r725, %r724, 524224;
	shl.b32 	%r726, %r683, 1;
	and.b32  	%r727, %r726, 6;
	shl.b32 	%r728, %r683, 3;
	and.b32  	%r729, %r728, 32;
	or.b32  	%r730, %r727, %r729;
	or.b32  	%r731, %r730, 24;
	shl.b32 	%r732, %r722, 2;
	and.b32  	%r733, %r732, 24;
	xor.b32  	%r734, %r731, %r733;
	or.b32  	%r735, %r725, %r734;
	or.b32  	%r736, %r730, 16;
	xor.b32  	%r737, %r736, %r733;
	or.b32  	%r738, %r725, %r737;
	add.s32 	%r739, %r723, 1536;
	and.b32  	%r740, %r739, 524224;
	or.b32  	%r741, %r740, %r734;
	or.b32  	%r742, %r740, %r737;
	add.s32 	%r743, %r723, 1280;
	and.b32  	%r744, %r743, 524224;
	or.b32  	%r745, %r744, %r734;
	or.b32  	%r746, %r744, %r737;
	add.s32 	%r747, %r723, 1024;
	and.b32  	%r748, %r747, 524224;
	or.b32  	%r749, %r748, %r734;
	or.b32  	%r750, %r748, %r737;
	add.s32 	%r751, %r723, 768;
	and.b32  	%r752, %r751, 524224;
	or.b32  	%r753, %r752, %r734;
	or.b32  	%r754, %r752, %r737;
	add.s32 	%r755, %r723, 512;
	and.b32  	%r756, %r755, 524224;
	or.b32  	%r757, %r756, %r734;
	or.b32  	%r758, %r756, %r737;
	add.s32 	%r759, %r723, 256;
	and.b32  	%r760, %r759, 524224;
	or.b32  	%r761, %r760, %r734;
	or.b32  	%r762, %r760, %r737;
	and.b32  	%r763, %r723, 262080;
	or.b32  	%r764, %r763, %r734;
	or.b32  	%r765, %r763, %r737;
	mul.wide.u32 	%rd189, %r765, 2;
	add.s64 	%rd190, %rd3, %rd189;
	ld.u32 	%r491, [%rd190];
	mul.wide.u32 	%rd191, %r764, 2;
	add.s64 	%rd192, %rd3, %rd191;
	ld.u32 	%r493, [%rd192];
	mul.wide.u32 	%rd193, %r762, 2;
	add.s64 	%rd194, %rd3, %rd193;
	ld.u32 	%r492, [%rd194];
	mul.wide.u32 	%rd195, %r761, 2;
	add.s64 	%rd196, %rd3, %rd195;
	ld.u32 	%r494, [%rd196];
	mul.wide.u32 	%rd197, %r758, 2;
	add.s64 	%rd198, %rd3, %rd197;
	ld.u32 	%r539, [%rd198];
	mul.wide.u32 	%rd199, %r757, 2;
	add.s64 	%rd200, %rd3, %rd199;
	ld.u32 	%r541, [%rd200];
	mul.wide.u32 	%rd201, %r754, 2;
	add.s64 	%rd202, %rd3, %rd201;
	ld.u32 	%r540, [%rd202];
	mul.wide.u32 	%rd203, %r753, 2;
	add.s64 	%rd204, %rd3, %rd203;
	ld.u32 	%r542, [%rd204];
	mul.wide.u32 	%rd205, %r750, 2;
	add.s64 	%rd206, %rd3, %rd205;
	ld.u32 	%r587, [%rd206];
	mul.wide.u32 	%rd207, %r749, 2;
	add.s64 	%rd208, %rd3, %rd207;
	ld.u32 	%r589, [%rd208];
	mul.wide.u32 	%rd209, %r746, 2;
	add.s64 	%rd210, %rd3, %rd209;
	ld.u32 	%r588, [%rd210];
	mul.wide.u32 	%rd211, %r745, 2;
	add.s64 	%rd212, %rd3, %rd211;
	ld.u32 	%r590, [%rd212];
	mul.wide.u32 	%rd213, %r742, 2;
	add.s64 	%rd214, %rd3, %rd213;
	ld.u32 	%r635, [%rd214];
	mul.wide.u32 	%rd215, %r741, 2;
	add.s64 	%rd216, %rd3, %rd215;
	ld.u32 	%r637, [%rd216];
	mul.wide.u32 	%rd217, %r738, 2;
	add.s64 	%rd218, %rd3, %rd217;
	ld.u32 	%r636, [%rd218];
	mul.wide.u32 	%rd219, %r735, 2;
	add.s64 	%rd220, %rd3, %rd219;
	ld.u32 	%r638, [%rd220];
	mul.wide.u32 	%rd221, %r718, 2;
	add.s64 	%rd185, %rd4, %rd221;
	// begin inline asm
	{ .reg .u64 smem_ptr; cvta.to.shared.u64 smem_ptr, %rd185; cvt.u32.u64 %r467, smem_ptr; }

	// end inline asm
	// begin inline asm
	ldmatrix.sync.aligned.x4.m8n8.shared.b16 {%r468, %r469, %r470, %r471}, [%r467];

	// end inline asm
	mul.wide.u32 	%rd222, %r713, 2;
	add.s64 	%rd186, %rd4, %rd222;
	// begin inline asm
	{ .reg .u64 smem_ptr; cvta.to.shared.u64 smem_ptr, %rd186; cvt.u32.u64 %r473, smem_ptr; }

	// end inline asm
	// begin inline asm
	ldmatrix.sync.aligned.x4.m8n8.shared.b16 {%r474, %r475, %r476, %r477}, [%r473];

	// end inline asm
	mul.wide.u32 	%rd223, %r707, 2;
	add.s64 	%rd187, %rd4, %rd223;
	// begin inline asm
	{ .reg .u64 smem_ptr; cvta.to.shared.u64 smem_ptr, %rd187; cvt.u32.u64 %r479, smem_ptr; }

	// end inline asm
	// begin inline asm
	ldmatrix.sync.aligned.x4.m8n8.shared.b16 {%r480, %r481, %r482, %r483}, [%r479];

	// end inline asm
	mul.wide.u32 	%rd224, %r701, 2;
	add.s64 	%rd188, %rd4, %rd224;
	// begin inline asm
	{ .reg .u64 smem_ptr; cvta.to.shared.u64 smem_ptr, %rd188; cvt.u32.u64 %r485, smem_ptr; }

	// end inline asm
	// begin inline asm
	ldmatrix.sync.aligned.x4.m8n8.shared.b16 {%r486, %r487, %r488, %r489}, [%r485];

	// end inline asm
	// begin inline asm
	mma.sync.aligned.m16n8k16.row.col.f32.f16.f16.f32 {%f1410,  %f1409,  %f1406,  %f1405},{%r491,  %r492,  %r493,  %r494},{%r468,  %r469},{%f515, %f516, %f517, %f518};

	// end inline asm
	// begin inline asm
	mma.sync.aligned.m16n8k16.row.col.f32.f16.f16.f32 {%f1408,  %f1407,  %f1404,  %f1403},{%r491,  %r492,  %r493,  %r494},{%r470,  %r471},{%f523, %f524, %f525, %f526};

	// end inline asm
	// begin inline asm
	mma.sync.aligned.m16n8k16.row.col.f32.f16.f16.f32 {%f1402,  %f1401,  %f1398,  %f1397},{%r491,  %r492,  %r493,  %r494},{%r474,  %r475},{%f531, %f532, %f533, %f534};

	// end inline asm
	// begin inline asm
	mma.sync.aligned.m16n8k16.row.col.f32.f16.f16.f32 {%f1400,  %f1399,  %f1396,  %f1395},{%r491,  %r492,  %r493,  %r494},{%r476,  %r477},{%f539, %f540, %f541, %f542};

	// end inline asm
	// begin inline asm
	mma.sync.aligned.m16n8k16.row.col.f32.f16.f16.f32 {%f1394,  %f1393,  %f1390,  %f1389},{%r491,  %r492,  %r493,  %r494},{%r480,  %r481},{%f547, %f548, %f549, %f550};

	// end inline asm
	// begin inline asm
	mma.sync.aligned.m16n8k16.row.col.f32.f16.f16.f32 {%f1392,  %f1391,  %f1388,  %f1387},{%r491,  %r492,  %r493,  %r494},{%r482,  %r483},{%f555, %f556, %f557, %f558};

	// end inline asm
	// begin inline asm
	mma.sync.aligned.m16n8k16.row.col.f32.f16.f16.f32 {%f1386,  %f1385,  %f1382,  %f1381},{%r491,  %r492,  %r493,  %r494},{%r486,  %r487},{%f563, %f564, %f565, %f566};

	// end inline asm
	// begin inline asm
	mma.sync.aligned.m16n8k16.row.col.f32.f16.f16.f32 {%f1384,  %f1383,  %f1380,  %f1379},{%r491,  %r492,  %r493,  %r494},{%r488,  %r489},{%f571, %f572, %f573, %f574};

	// end inline asm
	// begin inline asm
	mma.sync.aligned.m16n8k16.row.col.f32.f16.f16.f32 {%f1354,  %f1353,  %f1350,  %f1349},{%r539,  %r540,  %r541,  %r542},{%r486,  %r487},{%f579, %f580, %f581, %f582};

	// end inline asm
	// begin inline asm
	mma.sync.aligned.m16n8k16.row.col.f32.f16.f16.f32 {%f1352,  %f1351,  %f1348,  %f1347},{%r539,  %r540,  %r541,  %r542},{%r488,  %r489},{%f587, %f588, %f589, %f590};

	// end inline asm
	// begin inline asm
	mma.sync.aligned.m16n8k16.row.col.f32.f16.f16.f32 {%f1362,  %f1361,  %f1358,  %f1357},{%r539,  %r540,  %r541,  %r542},{%r480,  %r481},{%f595, %f596, %f597, %f598};

	// end inline asm
	// begin inline asm
	mma.sync.aligned.m16n8k16.row.col.f32.f16.f16.f32 {%f1360,  %f1359,  %f1356,  %f1355},{%r539,  %r540,  %r541,  %r542},{%r482,  %r483},{%f603, %f604, %f605, %f606};

	// end inline asm
	// begin inline asm
	mma.sync.aligned.m16n8k16.row.col.f32.f16.f16.f32 {%f1370,  %f1369,  %f1366,  %f1365},{%r539,  %r540,  %r541,  %r542},{%r474,  %r475},{%f611, %f612, %f613, %f614};

	// end inline asm
	// begin inline asm
	mma.sync.aligned.m16n8k16.row.col.f32.f16.f16.f32 {%f1368,  %f1367,  %f1364,  %f1363},{%r539,  %r540,  %r541,  %r542},{%r476,  %r477},{%f619, %f620, %f621, %f622};

	// end inline asm
	// begin inline asm
	mma.sync.aligned.m16n8k16.row.col.f32.f16.f16.f32 {%f1378,  %f1377,  %f1374,  %f1373},{%r539,  %r540,  %r541,  %r542},{%r468,  %r469},{%f627, %f628, %f629, %f630};

	// end inline asm
	// begin inline asm
	mma.sync.aligned.m16n8k16.row.col.f32.f16.f16.f32 {%f1376,  %f1375,  %f1372,  %f1371},{%r539,  %r540,  %r541,  %r542},{%r470,  %r471},{%f635, %f636, %f637, %f638};

	// end inline asm
	// begin inline asm
	mma.sync.aligned.m16n8k16.row.col.f32.f16.f16.f32 {%f1346,  %f1345,  %f1342,  %f1341},{%r587,  %r588,  %r589,  %r590},{%r468,  %r469},{%f643, %f644, %f645, %f646};

	// end inline asm
	// begin inline asm
	mma.sync.aligned.m16n8k16.row.col.f32.f16.f16.f32 {%f1344,  %f1343,  %f1340,  %f1339},{%r587,  %r588,  %r589,  %r590},{%r470,  %r471},{%f651, %f652, %f653, %f654};

	// end inline asm
	// begin inline asm
	mma.sync.aligned.m16n8k16.row.col.f32.f16.f16.f32 {%f1338,  %f1337,  %f1334,  %f1333},{%r587,  %r588,  %r589,  %r590},{%r474,  %r475},{%f659, %f660, %f661, %f662};

	// end inline asm
	// begin inline asm
	mma.sync.aligned.m16n8k16.row.col.f32.f16.f16.f32 {%f1336,  %f1335,  %f1332,  %f1331},{%r587,  %r588,  %r589,  %r590},{%r476,  %r477},{%f667, %f668, %f669, %f670};

	// end inline asm
	// begin inline asm
	mma.sync.aligned.m16n8k16.row.col.f32.f16.f16.f32 {%f1330,  %f1329,  %f1326,  %f1325},{%r587,  %r588,  %r589,  %r590},{%r480,  %r481},{%f675, %f676, %f677, %f678};

	// end inline asm
	// begin inline asm
	mma.sync.aligned.m16n8k16.row.col.f32.f16.f16.f32 {%f1328,  %f1327,  %f1324,  %f1323},{%r587,  %r588,  %r589,  %r590},{%r482,  %r483},{%f683, %f684, %f685, %f686};

	// end inline asm
	// begin inline asm
	mma.sync.aligned.m16n8k16.row.col.f32.f16.f16.f32 {%f1322,  %f1321,  %f1318,  %f1317},{%r587,  %r588,  %r589,  %r590},{%r486,  %r487},{%f691, %f692, %f693, %f694};

	// end inline asm
	// begin inline asm
	mma.sync.aligned.m16n8k16.row.col.f32.f16.f16.f32 {%f1320,  %f1319,  %f1316,  %f1315},{%r587,  %r588,  %r589,  %r590},{%r488,  %r489},{%f699, %f700, %f701, %f702};

	// end inline asm
	// begin inline asm
	mma.sync.aligned.m16n8k16.row.col.f32.f16.f16.f32 {%f1290,  %f1289,  %f1286,  %f1285},{%r635,  %r636,  %r637,  %r638},{%r486,  %r487},{%f707, %f708, %f709, %f710};

	// end inline asm
	// begin inline asm
	mma.sync.aligned.m16n8k16.row.col.f32.f16.f16.f32 {%f1288,  %f1287,  %f1284,  %f1283},{%r635,  %r636,  %r637,  %r638},{%r488,  %r489},{%f715, %f716, %f717, %f718};

	// end inline asm
	// begin inline asm
	mma.sync.aligned.m16n8k16.row.col.f32.f16.f16.f32 {%f1298,  %f1297,  %f1294,  %f1293},{%r635,  %r636,  %r637,  %r638},{%r480,  %r481},{%f723, %f724, %f725, %f726};

	// end inline asm
	// begin inline asm
	mma.sync.aligned.m16n8k16.row.col.f32.f16.f16.f32 {%f1296,  %f1295,  %f1292,  %f1291},{%r635,  %r636,  %r637,  %r638},{%r482,  %r483},{%f731, %f732, %f733, %f734};

	// end inline asm
	// begin inline asm
	mma.sync.aligned.m16n8k16.row.col.f32.f16.f16.f32 {%f1306,  %f1305,  %f1302,  %f1301},{%r635,  %r636,  %r637,  %r638},{%r474,  %r475},{%f739, %f740, %f741, %f742};

	// end inline asm
	// begin inline asm
	mma.sync.aligned.m16n8k16.row.col.f32.f16.f16.f32 {%f1304,  %f1303,  %f1300,  %f1299},{%r635,  %r636,  %r637,  %r638},{%r476,  %r477},{%f747, %f748, %f749, %f750};

	// end inline asm
	// begin inline asm
	mma.sync.aligned.m16n8k16.row.col.f32.f16.f16.f32 {%f1314,  %f1313,  %f1310,  %f1309},{%r635,  %r636,  %r637,  %r638},{%r468,  %r469},{%f755, %f756, %f757, %f758};

	// end inline asm
	// begin inline asm
	mma.sync.aligned.m16n8k16.row.col.f32.f16.f16.f32 {%f1312,  %f1311,  %f1308,  %f1307},{%r635,  %r636,  %r637,  %r638},{%r470,  %r471},{%f763, %f764, %f765, %f766};

	// end inline asm
	add.s32 	%r803, %r803, 1;
	add.s32 	%r802, %r802, 1;
	setp.ne.s32 	%p3, %r802, 0;
	add.s32 	%r801, %r801, 32;
	add.s32 	%r800, %r800, 32;
	add.s32 	%r799, %r799, 32;
	add.s32 	%r798, %r798, 32;
	add.s32 	%r797, %r797, 32;
	add.s32 	%r796, %r796, 32;
	add.s32 	%r795, %r795, 32;
	add.s32 	%r794, %r794, 32;
	@%p3 bra 	$L__BB0_2;
$L__BB0_5:
	ld.param.u32 	%r793, [_Z6matmulP6__halfS0_S0_iii_param_4];
	ld.param.u64 	%rd244, [_Z6matmulP6__halfS0_S0_iii_param_2];
	cvta.to.global.u64 	%rd225, %rd244;
	mov.u32 	%r766, %tid.x;
	shr.u32 	%r767, %r766, 2;
	mov.u32 	%r768, %tid.z;
	shl.b32 	%r769, %r768, 6;
	add.s32 	%r770, %r769, %r767;
	mov.u32 	%r771, %tid.y;
	shl.b32 	%r772, %r771, 6;
	shl.b32 	%r773, %r766, 1;
	and.b32  	%r774, %r773, 6;
	mov.u32 	%r775, %ctaid.y;
	shl.b32 	%r776, %r775, 7;
	add.s32 	%r777, %r770, %r776;
	mov.u32 	%r778, %ctaid.x;
	shl.b32 	%r779, %r778, 7;
	add.s32 	%r780, %r772, %r779;
	or.b32  	%r781, %r780, %r774;
	mad.lo.s32 	%r782, %r777, %r793, %r781;
	// begin inline asm
	{  cvt.rn.f16.f32 %rs1, %f1410;}

	// end inline asm
	mul.wide.s32 	%rd226, %r782, 2;
	add.s64 	%rd227, %rd225, %rd226;
	st.global.u16 	[%rd227], %rs1;
	// begin inline asm
	{  cvt.rn.f16.f32 %rs2, %f1409;}

	// end inline asm
	st.global.u16 	[%rd227+2], %rs2;
	// begin inline asm
	{  cvt.rn.f16.f32 %rs3, %f1408;}

	// end inline asm
	st.global.u16 	[%rd227+16], %rs3;
	// begin inline asm
	{  cvt.rn.f16.f32 %rs4, %f1407;}

	// end inline asm
	st.global.u16 	[%rd227+18], %rs4;
	shl.b32 	%r783, %r793, 3;
	add.s32 	%r784, %r782, %r783;
	// begin inline asm
	{  cvt.rn.f16.f32 %rs5, %f1406;}

	// end inline asm
	mul.wide.s32 	%rd228, %r784, 2;
	add.s64 	%rd229, %rd225, %rd228;
	st.global.u16 	[%rd229], %rs5;
	// begin inline asm
	{  cvt.rn.f16.f32 %rs6, %f1405;}

	// end inline asm
	st.global.u16 	[%rd229+2], %rs6;
	// begin inline asm
	{  cvt.rn.f16.f32 %rs7, %f1404;}

	// end inline asm
	st.global.u16 	[%rd229+16], %rs7;
	// begin inline asm
	{  cvt.rn.f16.f32 %rs8, %f1403;}

	// end inline asm
	st.global.u16 	[%rd229+18], %rs8;
	// begin inline asm
	{  cvt.rn.f16.f32 %rs9, %f1402;}

	// end inline asm
	st.global.u16 	[%rd227+32], %rs9;
	// begin inline asm
	{  cvt.rn.f16.f32 %rs10, %f1401;}

	// end inline asm
	st.global.u16 	[%rd227+34], %rs10;
	// begin inline asm
	{  cvt.rn.f16.f32 %rs11, %f1400;}

	// end inline asm
	st.global.u16 	[%rd227+48], %rs11;
	// begin inline asm
	{  cvt.rn.f16.f32 %rs12, %f1399;}

	// end inline asm
	st.global.u16 	[%rd227+50], %rs12;
	// begin inline asm
	{  cvt.rn.f16.f32 %rs13, %f1398;}

	// end inline asm
	st.global.u16 	[%rd229+32], %rs13;
	// begin inline asm
	{  cvt.rn.f16.f32 %rs14, %f1397;}

	// end inline asm
	st.global.u16 	[%rd229+34], %rs14;
	// begin inline asm
	{  cvt.rn.f16.f32 %rs15, %f1396;}

	// end inline asm
	st.global.u16 	[%rd229+48], %rs15;
	// begin inline asm
	{  cvt.rn.f16.f32 %rs16, %f1395;}

	// end inline asm
	st.global.u16 	[%rd229+50], %rs16;
	// begin inline asm
	{  cvt.rn.f16.f32 %rs17, %f1394;}

	// end inline asm
	st.global.u16 	[%rd227+64], %rs17;
	// begin inline asm
	{  cvt.rn.f16.f32 %rs18, %f1393;}

	// end inline asm
	st.global.u16 	[%rd227+66], %rs18;
	// begin inline asm
	{  cvt.rn.f16.f32 %rs19, %f1392;}

	// end inline asm
	st.global.u16 	[%rd227+80], %rs19;
	// begin inline asm
	{  cvt.rn.f16.f32 %rs20, %f1391;}

	// end inline asm
	st.global.u16 	[%rd227+82], %rs20;
	// begin inline asm
	{  cvt.rn.f16.f32 %rs21, %f1390;}

	// end inline asm
	st.global.u16 	[%rd229+64], %rs21;
	// begin inline asm
	{  cvt.rn.f16.f32 %rs22, %f1389;}

	// end inline asm
	st.global.u16 	[%rd229+66], %rs22;
	// begin inline asm
	{  cvt.rn.f16.f32 %rs23, %f1388;}

	// end inline asm
	st.global.u16 	[%rd229+80], %rs23;
	// begin inline asm
	{  cvt.rn.f16.f32 %rs24, %f1387;}

	// end inline asm
	st.global.u16 	[%rd229+82], %rs24;
	// begin inline asm
	{  cvt.rn.f16.f32 %rs25, %f1386;}

	// end inline asm
	st.global.u16 	[%rd227+96], %rs25;
	// begin inline asm
	{  cvt.rn.f16.f32 %rs26, %f1385;}

	// end inline asm
	st.global.u16 	[%rd227+98], %rs26;
	// begin inline asm
	{  cvt.rn.f16.f32 %rs27, %f1384;}

	// end inline asm
	st.global.u16 	[%rd227+112], %rs27;
	// begin inline asm
	{  cvt.rn.f16.f32 %rs28, %f1383;}

	// end inline asm
	st.global.u16 	[%rd227+114], %rs28;
	// begin inline asm
	{  cvt.rn.f16.f32 %rs29, %f1382;}

	// end inline asm
	st.global.u16 	[%rd229+96], %rs29;
	// begin inline asm
	{  cvt.rn.f16.f32 %rs30, %f1381;}

	// end inline asm
	st.global.u16 	[%rd229+98], %rs30;
	// begin inline asm
	{  cvt.rn.f16.f32 %rs31, %f1380;}

	// end inline asm
	st.global.u16 	[%rd229+112], %rs31;
	// begin inline asm
	{  cvt.rn.f16.f32 %rs32, %f1379;}

	// end inline asm
	st.global.u16 	[%rd229+114], %rs32;
	shl.b32 	%r785, %r793, 4;
	add.s32 	%r786, %r782, %r785;
	// begin inline asm
	{  cvt.rn.f16.f32 %rs33, %f1378;}

	// end inline asm
	mul.wide.s32 	%rd230, %r786, 2;
	add.s64 	%rd231, %rd225, %rd230;
	st.global.u16 	[%rd231], %rs33;
	// begin inline asm
	{  cvt.rn.f16.f32 %rs34, %f1377;}

	// end inline asm
	st.global.u16 	[%rd231+2], %rs34;
	// begin inline asm
	{  cvt.rn.f16.f32 %rs35, %f1376;}

	// end inline asm
	st.global.u16 	[%rd231+16], %rs35;
	// begin inline asm
	{  cvt.rn.f16.f32 %rs36, %f1375;}

	// end inline asm
	st.global.u16 	[%rd231+18], %rs36;
	add.s32 	%r787, %r786, %r783;
	// begin inline asm
	{  cvt.rn.f16.f32 %rs37, %f1374;}

	// end inline asm
	mul.wide.s32 	%rd232, %r787, 2;
	add.s64 	%rd233, %rd225, %rd232;
	st.global.u16 	[%rd233], %rs37;
	// begin inline asm
	{  cvt.rn.f16.f32 %rs38, %f1373;}

	// end inline asm
	st.global.u16 	[%rd233+2], %rs38;
	// begin inline asm
	{  cvt.rn.f16.f32 %rs39, %f1372;}

	// end inline asm
	st.global.u16 	[%rd233+16], %rs39;
	// begin inline asm
	{  cvt.rn.f16.f32 %rs40, %f1371;}

	// end inline asm
	st.global.u16 	[%rd233+18], %rs40;
	// begin inline asm
	{  cvt.rn.f16.f32 %rs41, %f1370;}

	// end inline asm
	st.global.u16 	[%rd231+32], %rs41;
	// begin inline asm
	{  cvt.rn.f16.f32 %rs42, %f1369;}

	// end inline asm
	st.global.u16 	[%rd231+34], %rs42;
	// begin inline asm
	{  cvt.rn.f16.f32 %rs43, %f1368;}

	// end inline asm
	st.global.u16 	[%rd231+48], %rs43;
	// begin inline asm
	{  cvt.rn.f16.f32 %rs44, %f1367;}

	// end inline asm
	st.global.u16 	[%rd231+50], %rs44;
	// begin inline asm
	{  cvt.rn.f16.f32 %rs45, %f1366;}

	// end inline asm
	st.global.u16 	[%rd233+32], %rs45;
	// begin inline asm
	{  cvt.rn.f16.f32 %rs46, %f1365;}

	// end inline asm
	st.global.u16 	[%rd233+34], %rs46;
	// begin inline asm
	{  cvt.rn.f16.f32 %rs47, %f1364;}

	// end inline asm
	st.global.u16 	[%rd233+48], %rs47;
	// begin inline asm
	{  cvt.rn.f16.f32 %rs48, %f1363;}

	// end inline asm
	st.global.u16 	[%rd233+50], %rs48;
	// begin inline asm
	{  cvt.rn.f16.f32 %rs49, %f1362;}

	// end inline asm
	st.global.u16 	[%rd231+64], %rs49;
	// begin inline asm
	{  cvt.rn.f16.f32 %rs50, %f1361;}

	// end inline asm
	st.global.u16 	[%rd231+66], %rs50;
	// begin inline asm
	{  cvt.rn.f16.f32 %rs51, %f1360;}

	// end inline asm
	st.global.u16 	[%rd231+80], %rs51;
	// begin inline asm
	{  cvt.rn.f16.f32 %rs52, %f1359;}

	// end inline asm
	st.global.u16 	[%rd231+82], %rs52;
	// begin inline asm
	{  cvt.rn.f16.f32 %rs53, %f1358;}

	// end inline asm
	st.global.u16 	[%rd233+64], %rs53;
	// begin inline asm
	{  cvt.rn.f16.f32 %rs54, %f1357;}

	// end inline asm
	st.global.u16 	[%rd233+66], %rs54;
	// begin inline asm
	{  cvt.rn.f16.f32 %rs55, %f1356;}

	// end inline asm
	st.global.u16 	[%rd233+80], %rs55;
	// begin inline asm
	{  cvt.rn.f16.f32 %rs56, %f1355;}

	// end inline asm
	st.global.u16 	[%rd233+82], %rs56;
	// begin inline asm
	{  cvt.rn.f16.f32 %rs57, %f1354;}

	// end inline asm
	st.global.u16 	[%rd231+96], %rs57;
	// begin inline asm
	{  cvt.rn.f16.f32 %rs58, %f1353;}

	// end inline asm
	st.global.u16 	[%rd231+98], %rs58;
	// begin inline asm
	{  cvt.rn.f16.f32 %rs59, %f1352;}

	// end inline asm
	st.global.u16 	[%rd231+112], %rs59;
	// begin inline asm
	{  cvt.rn.f16.f32 %rs60, %f1351;}

	// end inline asm
	st.global.u16 	[%rd231+114], %rs60;
	// begin inline asm
	{  cvt.rn.f16.f32 %rs61, %f1350;}

	// end inline asm
	st.global.u16 	[%rd233+96], %rs61;
	// begin inline asm
	{  cvt.rn.f16.f32 %rs62, %f1349;}

	// end inline asm
	st.global.u16 	[%rd233+98], %rs62;
	// begin inline asm
	{  cvt.rn.f16.f32 %rs63, %f1348;}

	// end inline asm
	st.global.u16 	[%rd233+112], %rs63;
	// begin inline asm
	{  cvt.rn.f16.f32 %rs64, %f1347;}

	// end inline asm
	st.global.u16 	[%rd233+114], %rs64;
	shl.b32 	%r788, %r793, 5;
	add.s32 	%r789, %r782, %r788;
	// begin inline asm
	{  cvt.rn.f16.f32 %rs65, %f1346;}

	// end inline asm
	mul.wide.s32 	%rd234, %r789, 2;
	add.s64 	%rd235, %rd225, %rd234;
	st.global.u16 	[%rd235], %rs65;
	// begin inline asm
	{  cvt.rn.f16.f32 %rs66, %f1345;}

	// end inline asm
	st.global.u16 	[%rd235+2], %rs66;
	// begin inline asm
	{  cvt.rn.f16.f32 %rs67, %f1344;}

	// end inline asm
	st.global.u16 	[%rd235+16], %rs67;
	// begin inline asm
	{  cvt.rn.f16.f32 %rs68, %f1343;}

	// end inline asm
	st.global.u16 	[%rd235+18], %rs68;
	add.s32 	%r790, %r789, %r783;
	// begin inline asm
	{  cvt.rn.f16.f32 %rs69, %f1342;}

	// end inline asm
	mul.wide.s32 	%rd236, %r790, 2;
	add.s64 	%rd237, %rd225, %rd236;
	st.global.u16 	[%rd237], %rs69;
	// begin inline asm
	{  cvt.rn.f16.f32 %rs70, %f1341;}

	// end inline asm
	st.global.u16 	[%rd237+2], %rs70;
	// begin inline asm
	{  cvt.rn.f16.f32 %rs71, %f1340;}

	// end inline asm
	st.global.u16 	[%rd237+16], %rs71;
	// begin inline asm
	{  cvt.rn.f16.f32 %rs72, %f1339;}

	// end inline asm
	st.global.u16 	[%rd237+18], %rs72;
	// begin inline asm
	{  cvt.rn.f16.f32 %rs73, %f1338;}

	// end inline asm
	st.global.u16 	[%rd235+32], %rs73;
	// begin inline asm
	{  cvt.rn.f16.f32 %rs74, %f1337;}

	// end inline asm
	st.global.u16 	[%rd235+34], %rs74;
	// begin inline asm
	{  cvt.rn.f16.f32 %rs75, %f1336;}

	// end inline asm
	st.global.u16 	[%rd235+48], %rs75;
	// begin inline asm
	{  cvt.rn.f16.f32 %rs76, %f1335;}

	// end inline asm
	st.global.u16 	[%rd235+50], %rs76;
	// begin inline asm
	{  cvt.rn.f16.f32 %rs77, %f1334;}

	// end inline asm
	st.global.u16 	[%rd237+32], %rs77;
	// begin inline asm
	{  cvt.rn.f16.f32 %rs78, %f1333;}

	// end inline asm
	st.global.u16 	[%rd237+34], %rs78;
	// begin inline asm
	{  cvt.rn.f16.f32 %rs79, %f1332;}

	// end inline asm
	st.global.u16 	[%rd237+48], %rs79;
	// begin inline asm
	{  cvt.rn.f16.f32 %rs80, %f1331;}

	// end inline asm
	st.global.u16 	[%rd237+50], %rs80;
	// begin inline asm
	{  cvt.rn.f16.f32 %rs81, %f1330;}

	// end inline asm
	st.global.u16 	[%rd235+64], %rs81;
	// begin inline asm
	{  cvt.rn.f16.f32 %rs82, %f1329;}

	// end inline asm
	st.global.u16 	[%rd235+66], %rs82;
	// begin inline asm
	{  cvt.rn.f16.f32 %rs83, %f1328;}

	// end inline asm
	st.global.u16 	[%rd235+80], %rs83;
	// begin inline asm
	{  cvt.rn.f16.f32 %rs84, %f1327;}

	// end inline asm
	st.global.u16 	[%rd235+82], %rs84;
	// begin inline asm
	{  cvt.rn.f16.f32 %rs85, %f1326;}

	// end inline asm
	st.global.u16 	[%rd237+64], %rs85;
	// begin inline asm
	{  cvt.rn.f16.f32 %rs86, %f1325;}

	// end inline asm
	st.global.u16 	[%rd237+66], %rs86;
	// begin inline asm
	{  cvt.rn.f16.f32 %rs87, %f1324;}

	// end inline asm
	st.global.u16 	[%rd237+80], %rs87;
	// begin inline asm
	{  cvt.rn.f16.f32 %rs88, %f1323;}

	// end inline asm
	st.global.u16 	[%rd237+82], %rs88;
	// begin inline asm
	{  cvt.rn.f16.f32 %rs89, %f1322;}

	// end inline asm
	st.global.u16 	[%rd235+96], %rs89;
	// begin inline asm
	{  cvt.rn.f16.f32 %rs90, %f1321;}

	// end inline asm
	st.global.u16 	[%rd235+98], %rs90;
	// begin inline asm
	{  cvt.rn.f16.f32 %rs91, %f1320;}

	// end inline asm
	st.global.u16 	[%rd235+112], %rs91;
	// begin inline asm
	{  cvt.rn.f16.f32 %rs92, %f1319;}

	// end inline asm
	st.global.u16 	[%rd235+114], %rs92;
	// begin inline asm
	{  cvt.rn.f16.f32 %rs93, %f1318;}

	// end inline asm
	st.global.u16 	[%rd237+96], %rs93;
	// begin inline asm
	{  cvt.rn.f16.f32 %rs94, %f1317;}

	// end inline asm
	st.global.u16 	[%rd237+98], %rs94;
	// begin inline asm
	{  cvt.rn.f16.f32 %rs95, %f1316;}

	// end inline asm
	st.global.u16 	[%rd237+112], %rs95;
	// begin inline asm
	{  cvt.rn.f16.f32 %rs96, %f1315;}

	// end inline asm
	st.global.u16 	[%rd237+114], %rs96;
	add.s32 	%r791, %r789, %r785;
	// begin inline asm
	{  cvt.rn.f16.f32 %rs97, %f1314;}

	// end inline asm
	mul.wide.s32 	%rd238, %r791, 2;
	add.s64 	%rd239, %rd225, %rd238;
	st.global.u16 	[%rd239], %rs97;
	// begin inline asm
	{  cvt.rn.f16.f32 %rs98, %f1313;}

	// end inline asm
	st.global.u16 	[%rd239+2], %rs98;
	// begin inline asm
	{  cvt.rn.f16.f32 %rs99, %f1312;}

	// end inline asm
	st.global.u16 	[%rd239+16], %rs99;
	// begin inline asm
	{  cvt.rn.f16.f32 %rs100, %f1311;}

	// end inline asm
	st.global.u16 	[%rd239+18], %rs100;
	add.s32 	%r792, %r791, %r783;
	// begin inline asm
	{  cvt.rn.f16.f32 %rs101, %f1310;}

	// end inline asm
	mul.wide.s32 	%rd240, %r792, 2;
	add.s64 	%rd241, %rd225, %rd240;
	st.global.u16 	[%rd241], %rs101;
	// begin inline asm
	{  cvt.rn.f16.f32 %rs102, %f1309;}

	// end inline asm
	st.global.u16 	[%rd241+2], %rs102;
	// begin inline asm
	{  cvt.rn.f16.f32 %rs103, %f1308;}

	// end inline asm
	st.global.u16 	[%rd241+16], %rs103;
	// begin inline asm
	{  cvt.rn.f16.f32 %rs104, %f1307;}

	// end inline asm
	st.global.u16 	[%rd241+18], %rs104;
	// begin inline asm
	{  cvt.rn.f16.f32 %rs105, %f1306;}

	// end inline asm
	st.global.u16 	[%rd239+32], %rs105;
	// begin inline asm
	{  cvt.rn.f16.f32 %rs106, %f1305;}

	// end inline asm
	st.global.u16 	[%rd239+34], %rs106;
	// begin inline asm
	{  cvt.rn.f16.f32 %rs107, %f1304;}

	// end inline asm
	st.global.u16 	[%rd239+48], %rs107;
	// begin inline asm
	{  cvt.rn.f16.f32 %rs108, %f1303;}

	// end inline asm
	st.global.u16 	[%rd239+50], %rs108;
	// begin inline asm
	{  cvt.rn.f16.f32 %rs109, %f1302;}

	// end inline asm
	st.global.u16 	[%rd241+32], %rs109;
	// begin inline asm
	{  cvt.rn.f16.f32 %rs110, %f1301;}

	// end inline asm
	st.global.u16 	[%rd241+34], %rs110;
	// begin inline asm
	{  cvt.rn.f16.f32 %rs111, %f1300;}

	// end inline asm
	st.global.u16 	[%rd241+48], %rs111;
	// begin inline asm
	{  cvt.rn.f16.f32 %rs112, %f1299;}

	// end inline asm
	st.global.u16 	[%rd241+50], %rs112;
	// begin inline asm
	{  cvt.rn.f16.f32 %rs113, %f1298;}

	// end inline asm
	st.global.u16 	[%rd239+64], %rs113;
	// begin inline asm
	{  cvt.rn.f16.f32 %rs114, %f1297;}

	// end inline asm
	st.global.u16 	[%rd239+66], %rs114;
	// begin inline asm
	{  cvt.rn.f16.f32 %rs115, %f1296;}

	// end inline asm
	st.global.u16 	[%rd239+80], %rs115;
	// begin inline asm
	{  cvt.rn.f16.f32 %rs116, %f1295;}

	// end inline asm
	st.global.u16 	[%rd239+82], %rs116;
	// begin inline asm
	{  cvt.rn.f16.f32 %rs117, %f1294;}

	// end inline asm
	st.global.u16 	[%rd241+64], %rs117;
	// begin inline asm
	{  cvt.rn.f16.f32 %rs118, %f1293;}

	// end inline asm
	st.global.u16 	[%rd241+66], %rs118;
	// begin inline asm
	{  cvt.rn.f16.f32 %rs119, %f1292;}

	// end inline asm
	st.global.u16 	[%rd241+80], %rs119;
	// begin inline asm
	{  cvt.rn.f16.f32 %rs120, %f1291;}

	// end inline asm
	st.global.u16 	[%rd241+82], %rs120;
	// begin inline asm
	{  cvt.rn.f16.f32 %rs121, %f1290;}

	// end inline asm
	st.global.u16 	[%rd239+96], %rs121;
	// begin inline asm
	{  cvt.rn.f16.f32 %rs122, %f1289;}

	// end inline asm
	st.global.u16 	[%rd239+98], %rs122;
	// begin inline asm
	{  cvt.rn.f16.f32 %rs123, %f1288;}

	// end inline asm
	st.global.u16 	[%rd239+112], %rs123;
	// begin inline asm
	{  cvt.rn.f16.f32 %rs124, %f1287;}

	// end inline asm
	st.global.u16 	[%rd239+114], %rs124;
	// begin inline asm
	{  cvt.rn.f16.f32 %rs125, %f1286;}

	// end inline asm
	st.global.u16 	[%rd241+96], %rs125;
	// begin inline asm
	{  cvt.rn.f16.f32 %rs126, %f1285;}

	// end inline asm
	st.global.u16 	[%rd241+98], %rs126;
	// begin inline asm
	{  cvt.rn.f16.f32 %rs127, %f1284;}

	// end inline asm
	st.global.u16 	[%rd241+112], %rs127;
	// begin inline asm
	{  cvt.rn.f16.f32 %rs128, %f1283;}

	// end inline asm
	st.global.u16 	[%rd241+114], %rs128;
	ret;

}


// ===== COMPILED SASS (sm_100) =====

	.target	sm_100

	.elftype	@"ET_EXEC"


//--------------------- .note.nv.tkinfo           --------------------------
	.section	.note.nv.tkinfo,"",@"SHT_NOTE"
	.sectionflags	@"SHF_NOTE_NV_TKINFO"
	.tkinfo
        /*0018*/ 	.word	0x00000002
        /*0030*/ 	.string	""
        /*0030*/ 	.string	"ptxas"
        /*0030*/ 	.string	"Cuda compilation tools, release 13.0, V13.0.88"
        /*0030*/ 	.string	"Build cuda_13.0.r13.0/compiler.36424714_0"
        /*0030*/ 	.string	"-arch sm_100 -m 64 "



//--------------------- .note.nv.cuinfo           --------------------------
	.section	.note.nv.cuinfo,"",@"SHT_NOTE"
	.sectionflags	@"SHF_NOTE_NV_CUINFO"
        /*0018*/ 	.short	0x0002
        /*001a*/ 	.short	0x0064
        /*001c*/ 	.short	0x0082
	.zero		2


//--------------------- .nv.info                  --------------------------
	.section	.nv.info,"",@"SHT_CUDA_INFO"
	.align	4


	//----- nvinfo : EIATTR_REGCOUNT
	.align		4
        /*0000*/ 	.byte	0x04, 0x2f
        /*0002*/ 	.short	(.L_1 - .L_0)
	.align		4
.L_0:
        /*0004*/ 	.word	index@(_Z6matmulP6__halfS0_S0_iii)
        /*0008*/ 	.word	0x000000e2


	//----- nvinfo : EIATTR_FRAME_SIZE
	.align		4
.L_1:
        /*000c*/ 	.byte	0x04, 0x11
        /*000e*/ 	.short	(.L_3 - .L_2)
	.align		4
.L_2:
        /*0010*/ 	.word	index@(_Z6matmulP6__halfS0_S0_iii)
        /*0014*/ 	.word	0x00000040


	//----- nvinfo : EIATTR_MIN_STACK_SIZE
	.align		4
.L_3:
        /*0018*/ 	.byte	0x04, 0x12
        /*001a*/ 	.short	(.L_5 - .L_4)
	.align		4
.L_4:
        /*001c*/ 	.word	index@(_Z6matmulP6__halfS0_S0_iii)
        /*0020*/ 	.word	0x00000040
.L_5:


//--------------------- .nv.compat                --------------------------
	.section	.nv.compat,"",@"SHT_CUDA_COMPAT_INFO"
	.align	4
        /*0000*/ 	.byte	0x02, 0x09, 0x00, 0x00, 0x02, 0x02, 0x01, 0x00, 0x02, 0x05, 0x05, 0x00, 0x03, 0x07, 0x01, 0x01
        /*0010*/ 	.byte	0x02, 0x03, 0x00, 0x00, 0x02, 0x06, 0x01, 0x00, 0x04, 0x0b, 0x08, 0x00, 0x09, 0x00, 0x00, 0x00
        /*0020*/ 	.byte	0x00, 0x00, 0x00, 0x00


//--------------------- .nv.info._Z6matmulP6__halfS0_S0_iii --------------------------
	.section	.nv.info._Z6matmulP6__halfS0_S0_iii,"",@"SHT_CUDA_INFO"
	.sectionflags	@""
	.align	4


	//----- nvinfo : EIATTR_CUDA_API_VERSION
	.align		4
        /*0000*/ 	.byte	0x04, 0x37
        /*0002*/ 	.short	(.L_7 - .L_6)
.L_6:
        /*0004*/ 	.word	0x00000082


	//----- nvinfo : EIATTR_KPARAM_INFO
	.align		4
.L_7:
        /*0008*/ 	.byte	0x04, 0x17
        /*000a*/ 	.short	(.L_9 - .L_8)
.L_8:
        /*000c*/ 	.word	0x00000000
        /*0010*/ 	.short	0x0005
        /*0012*/ 	.short	0x0020
        /*0014*/ 	.byte	0x00, 0xf0, 0x11, 0x00


	//----- nvinfo : EIATTR_KPARAM_INFO
	.align		4
.L_9:
        /*0018*/ 	.byte	0x04, 0x17
        /*001a*/ 	.short	(.L_11 - .L_10)
.L_10:
        /*001c*/ 	.word	0x00000000
        /*0020*/ 	.short	0x0004
        /*0022*/ 	.short	0x001c
        /*0024*/ 	.byte	0x00, 0xf0, 0x11, 0x00


	//----- nvinfo : EIATTR_KPARAM_INFO
	.align		4
.L_11:
        /*0028*/ 	.byte	0x04, 0x17
        /*002a*/ 	.short	(.L_13 - .L_12)
.L_12:
        /*002c*/ 	.word	0x00000000
        /*0030*/ 	.short	0x0003
        /*0032*/ 	.short	0x0018
        /*0034*/ 	.byte	0x00, 0xf0, 0x11, 0x00


	//----- nvinfo : EIATTR_KPARAM_INFO
	.align		4
.L_13:
        /*0038*/ 	.byte	0x04, 0x17
        /*003a*/ 	.short	(.L_15 - .L_14)
.L_14:
        /*003c*/ 	.word	0x00000000
        /*0040*/ 	.short	0x0002
        /*0042*/ 	.short	0x0010
        /*0044*/ 	.byte	0x00, 0xf5, 0x21, 0x00


	//----- nvinfo : EIATTR_KPARAM_INFO
	.align		4
.L_15:
        /*0048*/ 	.byte	0x04, 0x17
        /*004a*/ 	.short	(.L_17 - .L_16)
.L_16:
        /*004c*/ 	.word	0x00000000
        /*0050*/ 	.short	0x0001
        /*0052*/ 	.short	0x0008
        /*0054*/ 	.byte	0x00, 0xf5, 0x21, 0x00


	//----- nvinfo : EIATTR_KPARAM_INFO
	.align		4
.L_17:
        /*0058*/ 	.byte	0x04, 0x17
        /*005a*/ 	.short	(.L_19 - .L_18)
.L_18:
        /*005c*/ 	.word	0x00000000
        /*0060*/ 	.short	0x0000
        /*0062*/ 	.short	0x0000
        /*0064*/ 	.byte	0x00, 0xf5, 0x21, 0x00


	//----- nvinfo : EIATTR_SPARSE_MMA_MASK
	.align		4
.L_19:
        /*0068*/ 	.byte	0x03, 0x50
        /*006a*/ 	.short	0x0000


	//----- nvinfo : EIATTR_MAXREG_COUNT
	.align		4
        /*006c*/ 	.byte	0x03, 0x1b
        /*006e*/ 	.short	0x00ff


	//----- nvinfo : EIATTR_NUM_BARRIERS
	.align		4
        /*0070*/ 	.byte	0x02, 0x4c
        /*0072*/ 	.byte	0x01
	.zero		1


	//----- nvinfo : EIATTR_MERCURY_ISA_VERSION
	.align		4
        /*0074*/ 	.byte	0x03, 0x5f
        /*0076*/ 	.short	0x0101


	//----- nvinfo : EIATTR_VRC_CTA_INIT_COUNT
	.align		4
        /*0078*/ 	.byte	0x02, 0x4a
	.zero		1
	.zero		1


	//----- nvinfo : EIATTR_EXIT_INSTR_OFFSETS
	.align		4
        /*007c*/ 	.byte	0x04, 0x1c
        /*007e*/ 	.short	(.L_21 - .L_20)


	//   ....[0]....
.L_20:
        /*0080*/ 	.word	0x00003890


	//----- nvinfo : EIATTR_CBANK_PARAM_SIZE
	.align		4
.L_21:
        /*0084*/ 	.byte	0x03, 0x19
        /*0086*/ 	.short	0x0024


	//----- nvinfo : EIATTR_PARAM_CBANK
	.align		4
        /*0088*/ 	.byte	0x04, 0x0a
        /*008a*/ 	.short	(.L_23 - .L_22)
	.align		4
.L_22:
        /*008c*/ 	.word	index@(.nv.constant0._Z6matmulP6__halfS0_S0_iii)
        /*0090*/ 	.short	0x0380
        /*0092*/ 	.short	0x0024


	//----- nvinfo : EIATTR_SW_WAR
	.align		4
.L_23:
        /*0094*/ 	.byte	0x04, 0x36
        /*0096*/ 	.short	(.L_25 - .L_24)
.L_24:
        /*0098*/ 	.word	0x00000008
.L_25:


//--------------------- .nv.callgraph             --------------------------
	.section	.nv.callgraph,"",@"SHT_CUDA_CALLGRAPH"
	.align	4
	.sectionentsize	8
	.align		4
        /*0000*/ 	.word	0x00000000
	.align		4
        /*0004*/ 	.word	0xffffffff
	.align		4
        /*0008*/ 	.word	0x00000000
	.align		4
        /*000c*/ 	.word	0xfffffffe
	.align		4
        /*0010*/ 	.word	0x00000000
	.align		4
        /*0014*/ 	.word	0xfffffffd
	.align		4
        /*0018*/ 	.word	0x00000000
	.align		4
        /*001c*/ 	.word	0xfffffffc


//--------------------- .text._Z6matmulP6__halfS0_S0_iii --------------------------
	.section	.text._Z6matmulP6__halfS0_S0_iii,"ax",@progbits
	.align	128
        .global         _Z6matmulP6__halfS0_S0_iii
        .type           _Z6matmulP6__halfS0_S0_iii,@function
        .size           _Z6matmulP6__halfS0_S0_iii,(.L_x_4 - _Z6matmulP6__halfS0_S0_iii)
        .other          _Z6matmulP6__halfS0_S0_iii,@"STO_CUDA_ENTRY STV_DEFAULT"
_Z6matmulP6__halfS0_S0_iii:
.text._Z6matmulP6__halfS0_S0_iii:
[----:B------:R-:W1:Y:S01]  /*0000*/  LDC R1, c[0x0][0x37c] ;  /* 0x0000df00ff017b82 */ /* 0x000e620000000800 */
[----:B------:R-:W2:Y:S01]  /*0010*/  S2R R5, SR_CgaCtaId ;  /* 0x0000000000057919 */ /* 0x000ea20000008800 */
[----:B------:R-:W-:Y:S01]  /*0020*/  MOV R0, 0x400 ;  /* 0x0000040000007802 */ /* 0x000fe20000000f00 */
[----:B-1----:R-:W-:Y:S01]  /*0030*/  VIADD R1, R1, 0xffffffc0 ;  /* 0xffffffc001017836 */ /* 0x002fe20000000000 */
[----:B------:R-:W1:Y:S01]  /*0040*/  LDCU.64 UR6, c[0x0][0x380] ;  /* 0x00007000ff0677ac */ /* 0x000e620008000a00 */
[----:B------:R-:W3:Y:S01]  /*0050*/  S2R R24, SR_TID.X ;  /* 0x0000000000187919 */ /* 0x000ee20000002100 */
[----:B------:R-:W-:Y:S02]  /*0060*/  CS2R R142, SRZ ;  /* 0x00000000008e7805 */ /* 0x000fe4000001ff00 */
[----:B------:R-:W-:Y:S01]  /*0070*/  CS2R R140, SRZ ;  /* 0x00000000008c7805 */ /* 0x000fe2000001ff00 */
[----:B------:R-:W4:Y:S01]  /*0080*/  LDCU.64 UR8, c[0x0][0x388] ;  /* 0x00007100ff0877ac */ /* 0x000f220008000a00 */
[----:B------:R-:W5:Y:S01]  /*0090*/  S2R R25, SR_TID.Y ;  /* 0x0000000000197919 */ /* 0x000f620000002200 */
[----:B------:R-:W-:-:S02]  /*00a0*/  CS2R R138, SRZ ;  /* 0x00000000008a7805 */ /* 0x000fc4000001ff00 */
[----:B------:R-:W-:Y:S01]  /*00b0*/  CS2R R136, SRZ ;  /* 0x0000000000887805 */ /* 0x000fe2000001ff00 */
[----:B------:R-:W4:Y:S01]  /*00c0*/  LDCU.64 UR4, c[0x0][0x358] ;  /* 0x00006b00ff0477ac */ /* 0x000f220008000a00 */
[----:B------:R-:W1:Y:S01]  /*00d0*/  S2R R9, SR_SWINHI ;  /* 0x0000000000097919 */ /* 0x000e620000002f00 */
[----:B------:R-:W-:Y:S02]  /*00e0*/  CS2R R90, SRZ ;  /* 0x00000000005a7805 */ /* 0x000fe4000001ff00 */
[----:B------:R-:W-:Y:S02]  /*00f0*/  CS2R R94, SRZ ;  /* 0x00000000005e7805 */ /* 0x000fe4000001ff00 */
[----:B------:R-:W-:Y:S01]  /*0100*/  CS2R R88, SRZ ;  /* 0x0000000000587805 */ /* 0x000fe2000001ff00 */
[----:B------:R-:W4:Y:S01]  /*0110*/  S2R R26, SR_TID.Z ;  /* 0x00000000001a7919 */ /* 0x000f220000002300 */
[----:B------:R-:W-:Y:S02]  /*0120*/  CS2R R92, SRZ ;  /* 0x00000000005c7805 */ /* 0x000fe4000001ff00 */
[----:B------:R-:W-:-:S02]  /*0130*/  CS2R R98, SRZ ;  /* 0x0000000000627805 */ /* 0x000fc4000001ff00 */
[----:B------:R-:W-:Y:S01]  /*0140*/  CS2R R102, SRZ ;  /* 0x0000000000667805 */ /* 0x000fe2000001ff00 */
[----:B------:R-:W4:Y:S01]  /*0150*/  S2R R50, SR_CTAID.Y ;  /* 0x0000000000327919 */ /* 0x000f220000002600 */
[----:B------:R-:W-:Y:S02]  /*0160*/  CS2R R96, SRZ ;  /* 0x0000000000607805 */ /* 0x000fe4000001ff00 */
[----:B------:R-:W-:Y:S02]  /*0170*/  CS2R R100, SRZ ;  /* 0x0000000000647805 */ /* 0x000fe4000001ff00 */
[----:B------:R-:W-:Y:S01]  /*0180*/  CS2R R86, SRZ ;  /* 0x0000000000567805 */ /* 0x000fe2000001ff00 */
[----:B------:R-:W4:Y:S01]  /*0190*/  S2R R2, SR_CTAID.X ;  /* 0x0000000000027919 */ /* 0x000f220000002500 */
[----:B------:R-:W-:Y:S02]  /*01a0*/  CS2R R106, SRZ ;  /* 0x00000000006a7805 */ /* 0x000fe4000001ff00 */
[----:B------:R-:W-:-:S02]  /*01b0*/  CS2R R110, SRZ ;  /* 0x00000000006e7805 */ /* 0x000fc4000001ff00 */
[----:B------:R-:W-:Y:S02]  /*01c0*/  CS2R R104, SRZ ;  /* 0x0000000000687805 */ /* 0x000fe4000001ff00 */
[----:B------:R-:W-:Y:S02]  /*01d0*/  CS2R R108, SRZ ;  /* 0x00000000006c7805 */ /* 0x000fe4000001ff00 */
[----:B------:R-:W-:Y:S02]  /*01e0*/  CS2R R122, SRZ ;  /* 0x00000000007a7805 */ /* 0x000fe4000001ff00 */
[----:B------:R-:W-:Y:S02]  /*01f0*/  CS2R R126, SRZ ;  /* 0x00000000007e7805 */ /* 0x000fe4000001ff00 */
[----:B------:R-:W-:Y:S02]  /*0200*/  CS2R R120, SRZ ;  /* 0x0000000000787805 */ /* 0x000fe4000001ff00 */
[----:B--2---:R-:W-:-:S02]  /*0210*/  LEA R0, R5, R0, 0x18 ;  /* 0x0000000005007211 */ /* 0x004fc400078ec0ff */
[----:B------:R-:W-:Y:S02]  /*0220*/  CS2R R124, SRZ ;  /* 0x00000000007c7805 */ /* 0x000fe4000001ff00 */
[----:B------:R-:W-:Y:S02]  /*0230*/  CS2R R130, SRZ ;  /* 0x0000000000827805 */ /* 0x000fe4000001ff00 */
[----:B------:R-:W-:Y:S01]  /*0240*/  CS2R R134, SRZ ;  /* 0x0000000000867805 */ /* 0x000fe2000001ff00 */
[----:B---3--:R-:W-:Y:S01]  /*0250*/  IMAD.SHL.U32 R27, R24, 0x8, RZ ;  /* 0x00000008181b7824 */ /* 0x008fe200078e00ff */
[----:B------:R-:W-:Y:S02]  /*0260*/  CS2R R128, SRZ ;  /* 0x0000000000807805 */ /* 0x000fe4000001ff00 */
[----:B------:R-:W-:Y:S02]  /*0270*/  CS2R R132, SRZ ;  /* 0x0000000000847805 */ /* 0x000fe4000001ff00 */
[----:B------:R-:W-:Y:S01]  /*0280*/  CS2R R114, SRZ ;  /* 0x0000000000727805 */ /* 0x000fe2000001ff00 */
[----:B-----5:R-:W-:Y:S01]  /*0290*/  IMAD R3, R25, 0x20, R24 ;  /* 0x0000002019037824 */ /* 0x020fe200078e0218 */
[----:B------:R-:W-:-:S02]  /*02a0*/  LOP3.LUT R7, R27, 0x38, RZ, 0xc0, !PT ;  /* 0x000000381b077812 */ /* 0x000fc400078ec0ff */
[----:B------:R-:W-:Y:S02]  /*02b0*/  CS2R R118, SRZ ;  /* 0x0000000000767805 */ /* 0x000fe4000001ff00 */
[----:B------:R-:W-:Y:S02]  /*02c0*/  LOP3.LUT R206, R27, 0x18, RZ, 0xc0, !PT ;  /* 0x000000181bce7812 */ /* 0x000fe400078ec0ff */
[----:B------:R-:W-:Y:S02]  /*02d0*/  CS2R R112, SRZ ;  /* 0x0000000000707805 */ /* 0x000fe4000001ff00 */
[----:B------:R-:W-:Y:S02]  /*02e0*/  MOV R4, R0 ;  /* 0x0000000000047202 */ /* 0x000fe40000000f00 */
[----:B-1----:R-:W-:Y:S02]  /*02f0*/  MOV R5, R9 ;  /* 0x0000000900057202 */ /* 0x002fe40000000f00 */
[----:B------:R-:W-:-:S02]  /*0300*/  CS2R R116, SRZ ;  /* 0x0000000000747805 */ /* 0x000fc4000001ff00 */
[----:B------:R-:W-:Y:S01]  /*0310*/  LOP3.LUT R7, R7, 0x18, R24, 0x78, !PT ;  /* 0x0000001807077812 */ /* 0x000fe200078e7818 */
[----:B----4-:R-:W-:Y:S01]  /*0320*/  IMAD R3, R26, 0x40, R3 ;  /* 0x000000401a037824 */ /* 0x010fe200078e0203 */
[C---:B------:R-:W-:Y:S02]  /*0330*/  IADD3 R12, P1, PT, R4.reuse, 0x4000, RZ ;  /* 0x00004000040c7810 */ /* 0x040fe40007f3e0ff */
[C---:B------:R-:W-:Y:S01]  /*0340*/  IADD3 R14, P0, PT, R4.reuse, 0x6000, RZ ;  /* 0x00006000040e7810 */ /* 0x040fe20007f1e0ff */
[----:B------:R-:W-:Y:S01]  /*0350*/  IMAD.SHL.U32 R0, R3, 0x8, RZ ;  /* 0x0000000803007824 */ /* 0x000fe200078e00ff */
[----:B------:R-:W-:Y:S01]  /*0360*/  SHF.R.U32.HI R3, RZ, 0x2, R3 ;  /* 0x00000002ff037819 */ /* 0x000fe20000011603 */
[--C-:B------:R-:W-:Y:S01]  /*0370*/  IMAD.X R13, RZ, RZ, R5.reuse, P1 ;  /* 0x000000ffff0d7224 */ /* 0x100fe200008e0605 */
[C---:B------:R-:W-:Y:S01]  /*0380*/  IADD3 R16, P2, PT, R4.reuse, 0xc000, RZ ;  /* 0x0000c00004107810 */ /* 0x040fe20007f5e0ff */
[----:B------:R-:W-:Y:S01]  /*0390*/  IMAD.X R15, RZ, RZ, R5, P0 ;  /* 0x000000ffff0f7224 */ /* 0x000fe200000e0605 */
[----:B------:R-:W-:Y:S01]  /*03a0*/  IADD3 R18, P1, PT, R4, 0xe000, RZ ;  /* 0x0000e00004127810 */ /* 0x000fe20007f3e0ff */
[--C-:B------:R-:W-:Y:S01]  /*03b0*/  IMAD R50, R50, 0x80, R3.reuse ;  /* 0x0000008032327824 */ /* 0x100fe200078e0203 */
[----:B------:R-:W-:Y:S01]  /*03c0*/  IADD3 R6, P0, PT, R4, 0x2000, RZ ;  /* 0x0000200004067810 */ /* 0x000fe20007f1e0ff */
[----:B------:R-:W-:Y:S01]  /*03d0*/  IMAD R51, R2, 0x80, R3 ;  /* 0x0000008002337824 */ /* 0x000fe200078e0203 */
[----:B------:R-:W-:Y:S01]  /*03e0*/  LOP3.LUT R213, R7, 0xfffc0, R0, 0xf8, !PT ;  /* 0x000fffc007d57812 */ /* 0x000fe200078ef800 */
[--C-:B------:R-:W-:Y:S01]  /*03f0*/  IMAD.X R3, RZ, RZ, R5.reuse, P2 ;  /* 0x000000ffff037224 */ /* 0x100fe200010e0605 */
[C---:B------:R-:W-:Y:S01]  /*0400*/  IADD3 R8, P2, PT, R4.reuse, 0x8000, RZ ;  /* 0x0000800004087810 */ /* 0x040fe20007f5e0ff */
[--C-:B------:R-:W-:Y:S01]  /*0410*/  IMAD.X R7, RZ, RZ, R5.reuse, P1 ;  /* 0x000000ffff077224 */ /* 0x100fe200008e0605 */
[----:B------:R-:W-:Y:S01]  /*0420*/  IADD3 R0, P1, PT, R4, 0xa000, RZ ;  /* 0x0000a00004007810 */ /* 0x000fe20007f3e0ff */
[----:B------:R-:W-:Y:S01]  /*0430*/  IMAD.X R11, RZ, RZ, R5, P0 ;  /* 0x000000ffff0b7224 */ /* 0x000fe200000e0605 */
[----:B------:R1:W-:Y:S01]  /*0440*/  STL.128 [R1+0x10], R12 ;  /* 0x0000100c01007387 */ /* 0x0003e20000100c00 */
[----:B------:R-:W-:-:S02]  /*0450*/  IMAD.MOV.U32 R17, RZ, RZ, R3 ;  /* 0x000000ffff117224 */ /* 0x000fc400078e0003 */
[----:B------:R-:W-:-:S04]  /*0460*/  IMAD.WIDE.U32 R2, R213, 0x2, R4 ;  /* 0x00000002d5027825 */ /* 0x000fc800078e0004 */
[----:B------:R-:W-:Y:S01]  /*0470*/  IMAD.MOV.U32 R19, RZ, RZ, R7 ;  /* 0x000000ffff137224 */ /* 0x000fe200078e0007 */
[C---:B------:R-:W-:Y:S01]  /*0480*/  IADD3 R10, P5, PT, R2.reuse, 0x800, RZ ;  /* 0x00000800020a7810 */ /* 0x040fe20007fbe0ff */
[----:B------:R-:W-:Y:S01]  /*0490*/  IMAD.MOV.U32 R7, RZ, RZ, R11 ;  /* 0x000000ffff077224 */ /* 0x000fe200078e000b */
[C---:B------:R-:W-:Y:S01]  /*04a0*/  IADD3 R22, P4, PT, R2.reuse, 0x3800, RZ ;  /* 0x0000380002167810 */ /* 0x040fe20007f9e0ff */
[----:B------:R-:W-:Y:S01]  /*04b0*/  IMAD.X R9, RZ, RZ, R5, P1 ;  /* 0x000000ffff097224 */ /* 0x000fe200008e0605 */
[----:B------:R2:W-:Y:S01]  /*04c0*/  STL.128 [R1+0x30], R16 ;  /* 0x0000301001007387 */ /* 0x0005e20000100c00 */
[--C-:B------:R-:W-:Y:S01]  /*04d0*/  IMAD.X R11, RZ, RZ, R3.reuse, P5 ;  /* 0x000000ffff0b7224 */ /* 0x100fe200028e0603 */
[C---:B------:R-:W-:Y:S01]  /*04e0*/  IADD3 R20, P3, PT, R2.reuse, 0x3000, RZ ;  /* 0x0000300002147810 */ /* 0x040fe20007f7e0ff */
[----:B------:R-:W-:Y:S01]  /*04f0*/  IMAD.X R23, RZ, RZ, R3, P4 ;  /* 0x000000ffff177224 */ /* 0x000fe200020e0603 */
[C---:B-1----:R-:W-:Y:S01]  /*0500*/  IADD3 R12, P6, PT, R2.reuse, 0x1000, RZ ;  /* 0x00001000020c7810 */ /* 0x042fe20007fde0ff */
[----:B------:R-:W-:Y:S01]  /*0510*/  IMAD.X R13, RZ, RZ, R5, P2 ;  /* 0x000000ffff0d7224 */ /* 0x000fe200010e0605 */
[----:B------:R1:W-:Y:S01]  /*0520*/  STL.128 [R1], R4 ;  /* 0x0000000401007387 */ /* 0x0003e20000100c00 */
[C---:B------:R-:W-:Y:S01]  /*0530*/  IADD3 R14, P0, PT, R2.reuse, 0x1800, RZ ;  /* 0x00001800020e7810 */ /* 0x040fe20007f1e0ff */
[----:B------:R-:W-:Y:S01]  /*0540*/  IMAD.X R21, RZ, RZ, R3, P3 ;  /* 0x000000ffff157224 */ /* 0x000fe200018e0603 */
[----:B------:R-:W-:-:S02]  /*0550*/  IADD3 R36, P5, PT, R2, 0x4000, RZ ;  /* 0x0000400002247810 */ /* 0x000fc40007fbe0ff */
[----:B------:R-:W-:Y:S01]  /*0560*/  MOV R53, R10 ;  /* 0x0000000a00357202 */ /* 0x000fe20000000f00 */
[--C-:B------:R-:W-:Y:S01]  /*0570*/  IMAD.X R15, RZ, RZ, R3.reuse, P0 ;  /* 0x000000ffff0f7224 */ /* 0x100fe200000e0603 */
[C---:B------:R-:W-:Y:S01]  /*0580*/  IADD3 R40, P0, PT, R2.reuse, 0x5000, RZ ;  /* 0x0000500002287810 */ /* 0x040fe20007f1e0ff */
[--C-:B------:R-:W-:Y:S01]  /*0590*/  IMAD.X R37, RZ, RZ, R3.reuse, P5 ;  /* 0x000000ffff257224 */ /* 0x100fe200028e0603 */
[----:B------:R-:W-:Y:S02]  /*05a0*/  MOV R65, R20 ;  /* 0x0000001400417202 */ /* 0x000fe40000000f00 */
[C---:B--2---:R-:W-:Y:S01]  /*05b0*/  IADD3 R16, P1, PT, R2.reuse, 0x2000, RZ ;  /* 0x0000200002107810 */ /* 0x044fe20007f3e0ff */
[----:B------:R-:W-:Y:S01]  /*05c0*/  IMAD.X R41, RZ, RZ, R3, P0 ;  /* 0x000000ffff297224 */ /* 0x000fe200000e0603 */
[C---:B------:R-:W-:Y:S02]  /*05d0*/  IADD3 R18, P2, PT, R2.reuse, 0x2800, RZ ;  /* 0x0000280002127810 */ /* 0x040fe40007f5e0ff */
[----:B------:R-:W-:Y:S01]  /*05e0*/  MOV R67, R22 ;  /* 0x0000001600437202 */ /* 0x000fe20000000f00 */
[----:B-1----:R-:W-:Y:S01]  /*05f0*/  IMAD.MOV.U32 R5, RZ, RZ, R13 ;  /* 0x000000ffff057224 */ /* 0x002fe200078e000d */
[----:B------:R-:W-:Y:S01]  /*0600*/  MOV R81, R40 ;  /* 0x0000002800517202 */ /* 0x000fe20000000f00 */
[----:B------:R-:W-:Y:S01]  /*0610*/  IMAD.X R13, RZ, RZ, R3, P6 ;  /* 0x000000ffff0d7224 */ /* 0x000fe200030e0603 */
[----:B------:R-:W-:Y:S01]  /*0620*/  IADD3 R38, P6, PT, R2, 0x4800, RZ ;  /* 0x0000480002267810 */ /* 0x000fe20007fde0ff */
[----:B------:R-:W-:Y:S01]  /*0630*/  IMAD.MOV.U32 R4, RZ, RZ, R8 ;  /* 0x000000ffff047224 */ /* 0x000fe200078e0008 */
[----:B------:R-:W-:Y:S01]  /*0640*/  MOV R57, R14 ;  /* 0x0000000e00397202 */ /* 0x000fe20000000f00 */
[----:B------:R-:W-:Y:S01]  /*0650*/  IMAD.MOV.U32 R7, RZ, RZ, R9 ;  /* 0x000000ffff077224 */ /* 0x000fe200078e0009 */
[----:B------:R-:W-:Y:S01]  /*0660*/  MOV R55, R12 ;  /* 0x0000000c00377202 */ /* 0x000fe20000000f00 */
[----:B------:R-:W-:Y:S01]  /*0670*/  IMAD.WIDE.U32 R8, R213, 0x2, R4 ;  /* 0x00000002d5087825 */ /* 0x000fe200078e0004 */
[----:B------:R-:W1:Y:S01]  /*0680*/  LDC R12, c[0x0][0x3a0] ;  /* 0x0000e800ff0c7b82 */ /* 0x000e620000000800 */
[----:B------:R-:W-:-:S02]  /*0690*/  MOV R77, R36 ;  /* 0x00000024004d7202 */ /* 0x000fc40000000f00 */
[----:B------:R-:W-:Y:S01]  /*06a0*/  IMAD.MOV.U32 R6, RZ, RZ, R0 ;  /* 0x000000ffff067224 */ /* 0x000fe200078e0000 */
[----:B------:R-:W-:Y:S01]  /*06b0*/  MOV R0, R2 ;  /* 0x0000000200007202 */ /* 0x000fe20000000f00 */
[--C-:B------:R-:W-:Y:S01]  /*06c0*/  IMAD.X R17, RZ, RZ, R3.reuse, P1 ;  /* 0x000000ffff117224 */ /* 0x100fe200008e0603 */
[----:B------:R-:W-:Y:S01]  /*06d0*/  IADD3 R42, P1, PT, R2, 0x5800, RZ ;  /* 0x00005800022a7810 */ /* 0x000fe20007f3e0ff */
[--C-:B------:R-:W-:Y:S01]  /*06e0*/  IMAD.X R19, RZ, RZ, R3.reuse, P2 ;  /* 0x000000ffff137224 */ /* 0x100fe200010e0603 */
[C---:B------:R-:W-:Y:S01]  /*06f0*/  IADD3 R2, P4, PT, R8.reuse, 0x800, RZ ;  /* 0x0000080008027810 */ /* 0x040fe20007f9e0ff */
[----:B------:R2:W-:Y:S01]  /*0700*/  STL.128 [R1+0x20], R4 ;  /* 0x0000200401007387 */ /* 0x0005e20000100c00 */
[--C-:B------:R-:W-:Y:S01]  /*0710*/  IMAD.X R39, RZ, RZ, R3.reuse, P6 ;  /* 0x000000ffff277224 */ /* 0x100fe200030e0603 */
[C---:B------:R-:W-:Y:S01]  /*0720*/  IADD3 R28, P0, PT, R8.reuse, 0x2000, RZ ;  /* 0x00002000081c7810 */ /* 0x040fe20007f1e0ff */
[----:B------:R-:W-:Y:S01]  /*0730*/  IMAD.X R43, RZ, RZ, R3, P1 ;  /* 0x000000ffff2b7224 */ /* 0x000fe200008e0603 */
[----:B------:R-:W-:Y:S01]  /*0740*/  MOV R63, R18 ;  /* 0x00000012003f7202 */ /* 0x000fe20000000f00 */
[--C-:B------:R-:W-:Y:S01]  /*0750*/  IMAD.X R3, RZ, RZ, R9.reuse, P4 ;  /* 0x000000ffff037224 */ /* 0x100fe200020e0609 */
[C---:B------:R-:W-:Y:S01]  /*0760*/  IADD3 R30, P1, PT, R8.reuse, 0x2800, RZ ;  /* 0x00002800081e7810 */ /* 0x040fe20007f3e0ff */
[----:B------:R-:W-:Y:S01]  /*0770*/  IMAD.X R29, RZ, RZ, R9, P0 ;  /* 0x000000ffff1d7224 */ /* 0x000fe200000e0609 */
[----:B------:R-:W-:-:S02]  /*0780*/  IADD3 R48, P0, PT, R8, 0x5000, RZ ;  /* 0x0000500008307810 */ /* 0x000fc40007f1e0ff */
[----:B------:R-:W-:Y:S01]  /*0790*/  MOV R19, R2 ;  /* 0x0000000200137202 */ /* 0x000fe20000000f00 */
[--C-:B------:R-:W-:Y:S01]  /*07a0*/  IMAD.X R31, RZ, RZ, R9.reuse, P1 ;  /* 0x000000ffff1f7224 */ /* 0x100fe200008e0609 */
[----:B------:R-:W-:Y:S01]  /*07b0*/  MOV R83, R42 ;  /* 0x0000002a00537202 */ /* 0x000fe20000000f00 */
[----:B------:R-:W-:Y:S01]  /*07c0*/  IMAD.X R49, RZ, RZ, R9, P0 ;  /* 0x000000ffff317224 */ /* 0x000fe200000e0609 */
[----:B------:R-:W-:Y:S01]  /*07d0*/  MOV R59, R8 ;  /* 0x00000008003b7202 */ /* 0x000fe20000000f00 */
[-C--:B-1----:R-:W-:Y:S01]  /*07e0*/  IMAD R3, R50, R12.reuse, RZ ;  /* 0x0000000c32037224 */ /* 0x082fe200078e02ff */
[C---:B--2---:R-:W-:Y:S01]  /*07f0*/  IADD3 R4, P5, PT, R8.reuse, 0x1000, RZ ;  /* 0x0000100008047810 */ /* 0x044fe20007fbe0ff */
[----:B------:R-:W-:Y:S01]  /*0800*/  IMAD R51, R51, R12, RZ ;  /* 0x0000000c33337224 */ /* 0x000fe200078e02ff */
[----:B------:R-:W-:Y:S01]  /*0810*/  IADD3 R6, P3, PT, R8, 0x1800, RZ ;  /* 0x0000180008067810 */ /* 0x000fe20007f7e0ff */
[----:B------:R-:W-:Y:S01]  /*0820*/  IMAD R203, R12, 0x20, R3 ;  /* 0x000000200ccb7824 */ /* 0x000fe200078e0203 */
[C---:B------:R-:W-:Y:S01]  /*0830*/  IADD3 R32, P2, PT, R8.reuse, 0x3000, RZ ;  /* 0x0000300008207810 */ /* 0x040fe20007f5e0ff */
[--C-:B------:R-:W-:Y:S01]  /*0840*/  IMAD.X R5, RZ, RZ, R9.reuse, P5 ;  /* 0x000000ffff057224 */ /* 0x100fe200028e0609 */
[C---:B------:R-:W-:Y:S01]  /*0850*/  IADD3 R34, P4, PT, R8.reuse, 0x3800, RZ ;  /* 0x0000380008227810 */ /* 0x040fe20007f9e0ff */
[--C-:B------:R-:W-:Y:S01]  /*0860*/  IMAD.X R7, RZ, RZ, R9.reuse, P3 ;  /* 0x000000ffff077224 */ /* 0x100fe200018e0609 */
[----:B------:R-:W-:Y:S01]  /*0870*/  IADD3 R44, P5, PT, R8, 0x4000, RZ ;  /* 0x00004000082c7810 */ /* 0x000fe20007fbe0ff */
[--C-:B------:R-:W-:Y:S01]  /*0880*/  IMAD.X R33, RZ, RZ, R9.reuse, P2 ;  /* 0x000000ffff217224 */ /* 0x100fe200010e0609 */
[----:B------:R-:W-:Y:S01]  /*0890*/  MOV R41, R4 ;  /* 0x0000000400297202 */ /* 0x000fe20000000f00 */
[--C-:B------:R-:W-:Y:S01]  /*08a0*/  IMAD.X R35, RZ, RZ, R9.reuse, P4 ;  /* 0x000000ffff237224 */ /* 0x100fe200020e0609 */
[----:B------:R-:W-:Y:S01]  /*08b0*/  IADD3 R4, P0, PT, R206, R3, RZ ;  /* 0x00000003ce047210 */ /* 0x000fe20007f1e0ff */
[----:B------:R-:W-:Y:S01]  /*08c0*/  IMAD.X R45, RZ, RZ, R9, P5 ;  /* 0x000000ffff2d7224 */ /* 0x000fe200028e0609 */
[----:B------:R-:W-:Y:S01]  /*08d0*/  IADD3 R46, P3, PT, R8, 0x4800, RZ ;  /* 0x00004800082e7810 */ /* 0x000fe20007f7e0ff */
[----:B------:R-:W-:Y:S01]  /*08e0*/  IMAD R207, R12, 0x40, R51 ;  /* 0x000000400ccf7824 */ /* 0x000fe200078e0233 */
[----:B------:R-:W-:Y:S01]  /*08f0*/  MOV R43, R6 ;  /* 0x00000006002b7202 */ /* 0x000fe20000000f00 */
[----:B------:R-:W-:Y:S01]  /*0900*/  IMAD.IADD R202, R206, 0x1, R3 ;  /* 0x00000001ceca7824 */ /* 0x000fe200078e0203 */
[----:B------:R-:W-:Y:S01]  /*0910*/  IADD3 R8, P1, PT, R8, 0x5800, RZ ;  /* 0x0000580008087810 */ /* 0x000fe20007f3e0ff */
[----:B------:R-:W-:Y:S01]  /*0920*/  IMAD.X R47, RZ, RZ, R9, P3 ;  /* 0x000000ffff2f7224 */ /* 0x000fe200018e0609 */
[----:B------:R-:W-:Y:S01]  /*0930*/  LEA.HI.X.SX32 R7, R3, RZ, 0x1, P0 ;  /* 0x000000ff03077211 */ /* 0x000fe200000f0eff */
[----:B------:R-:W-:Y:S01]  /*0940*/  IMAD.IADD R209, R206, 0x1, R51 ;  /* 0x00000001ced17824 */ /* 0x000fe200078e0233 */
[----:B------:R-:W-:Y:S01]  /*0950*/  LEA R20, P0, R4, UR6, 0x1 ;  /* 0x0000000604147c11 */ /* 0x000fe2000f8008ff */
[----:B------:R-:W-:Y:S01]  /*0960*/  IMAD.X R9, RZ, RZ, R9, P1 ;  /* 0x000000ffff097224 */ /* 0x000fe200008e0609 */
[----:B------:R-:W-:-:S02]  /*0970*/  IADD3 R2, P1, PT, R206, R51, RZ ;  /* 0x00000033ce027210 */ /* 0x000fc40007f3e0ff */
[----:B------:R-:W-:Y:S01]  /*0980*/  LEA.HI.X R21, R4, UR7, R7, 0x1, P0 ;  /* 0x0000000704157c11 */ /* 0x000fe200080f0c07 */
[----:B------:R-:W-:Y:S01]  /*0990*/  IMAD R7, R12, 0x20, R51 ;  /* 0x000000200c077824 */ /* 0x000fe200078e0233 */
[C---:B------:R-:W-:Y:S02]  /*09a0*/  IADD3 R10, P0, PT, R206.reuse, R203, RZ ;  /* 0x000000cbce0a7210 */ /* 0x040fe40007f1e0ff */
[----:B------:R-:W-:Y:S01]  /*09b0*/  MOV R61, R16 ;  /* 0x00000010003d7202 */ /* 0x000fe20000000f00 */
[----:B------:R-:W-:Y:S01]  /*09c0*/  IMAD.IADD R208, R206, 0x1, R7 ;  /* 0x00000001ced07824 */ /* 0x000fe200078e0207 */
[----:B------:R-:W-:Y:S02]  /*09d0*/  MOV R73, R32 ;  /* 0x0000002000497202 */ /* 0x000fe40000000f00 */
[----:B------:R-:W-:Y:S02]  /*09e0*/  LEA.HI.X.SX32 R5, R51, RZ, 0x1, P1 ;  /* 0x000000ff33057211 */ /* 0x000fe400008f0eff */
[----:B------:R-:W-:-:S02]  /*09f0*/  CS2R R50, SRZ ;  /* 0x0000000000327805 */ /* 0x000fc4000001ff00 */
[----:B------:R-:W-:Y:S01]  /*0a00*/  LEA.HI.X.SX32 R17, R203, RZ, 0x1, P0 ;  /* 0x000000ffcb117211 */ /* 0x000fe200000f0eff */
[----:B------:R-:W-:Y:S01]  /*0a10*/  IMAD.IADD R203, R206, 0x1, R203 ;  /* 0x00000001cecb7824 */ /* 0x000fe200078e02cb */
[----:B------:R-:W-:Y:S02]  /*0a20*/  LEA R32, P1, R2, UR8, 0x1 ;  /* 0x0000000802207c11 */ /* 0x000fe4000f8208ff */
[----:B------:R-:W-:Y:S02]  /*0a30*/  MOV R85, R8 ;  /* 0x0000000800557202 */ /* 0x000fe40000000f00 */
[----:B------:R-:W-:Y:S01]  /*0a40*/  LEA R22, P0, R10, UR6, 0x1 ;  /* 0x000000060a167c11 */ /* 0x000fe2000f8008ff */
[----:B------:R-:W1:Y:S01]  /*0a50*/  LDC.64 R8, c[0x0][0x380] ;  /* 0x0000e000ff087b82 */ /* 0x000e620000000a00 */
[----:B------:R-:W-:Y:S01]  /*0a60*/  LEA.HI.X R33, R2, UR9, R5, 0x1, P1 ;  /* 0x0000000902217c11 */ /* 0x000fe200088f0c05 */
[----:B------:R-:W-:Y:S01]  /*0a70*/  IMAD R5, R12, 0x40, R3 ;  /* 0x000000400c057824 */ /* 0x000fe200078e0203 */
[----:B------:R-:W-:-:S02]  /*0a80*/  LEA.HI.X R23, R10, UR7, R17, 0x1, P0 ;  /* 0x000000070a177c11 */ /* 0x000fc400080f0c11 */
[C---:B------:R-:W-:Y:S01]  /*0a90*/  IADD3 R4, P2, PT, R206.reuse, R7, RZ ;  /* 0x00000007ce047210 */ /* 0x040fe20007f5e0ff */
[C---:B------:R-:W-:Y:S01]  /*0aa0*/  IMAD.IADD R204, R206.reuse, 0x1, R5 ;  /* 0x00000001cecc7824 */ /* 0x040fe200078e0205 */
[C---:B------:R-:W-:Y:S01]  /*0ab0*/  IADD3 R6, P1, PT, R206.reuse, R5, RZ ;  /* 0x00000005ce067210 */ /* 0x040fe20007f3e0ff */
[----:B------:R-:W2:Y:S01]  /*0ac0*/  LDC.64 R16, c[0x0][0x388] ;  /* 0x0000e200ff107b82 */ /* 0x000ea20000000a00 */
[----:B------:R-:W-:Y:S02]  /*0ad0*/  MOV R75, R34 ;  /* 0x00000022004b7202 */ /* 0x000fe40000000f00 */
[----:B------:R-:W-:Y:S02]  /*0ae0*/  IADD3 R2, P3, PT, R206, R207, RZ ;  /* 0x000000cfce027210 */ /* 0x000fe40007f7e0ff */
[----:B------:R-:W-:Y:S01]  /*0af0*/  LEA.HI.X.SX32 R13, R7, RZ, 0x1, P2 ;  /* 0x000000ff070d7211 */ /* 0x000fe200010f0eff */
[----:B------:R-:W-:Y:S01]  /*0b00*/  IMAD R7, R12, 0x20, R207 ;  /* 0x000000200c077824 */ /* 0x000fe200078e02cf */
[----:B------:R-:W-:-:S02]  /*0b10*/  MOV R69, R28 ;  /* 0x0000001c00457202 */ /* 0x000fc40000000f00 */
[----:B------:R-:W-:Y:S01]  /*0b20*/  LEA.HI.X.SX32 R15, R5, RZ, 0x1, P1 ;  /* 0x000000ff050f7211 */ /* 0x000fe200008f0eff */
[----:B------:R-:W-:Y:S01]  /*0b30*/  IMAD R5, R12, 0x20, R5 ;  /* 0x000000200c057824 */ /* 0x000fe200078e0205 */
[----:B------:R-:W-:Y:S02]  /*0b40*/  LEA R34, P2, R4, UR8, 0x1 ;  /* 0x0000000804227c11 */ /* 0x000fe4000f8408ff */
[----:B------:R-:W-:Y:S01]  /*0b50*/  LEA R28, P1, R6, UR6, 0x1 ;  /* 0x00000006061c7c11 */ /* 0x000fe2000f8208ff */
[C---:B------:R-:W-:Y:S01]  /*0b60*/  IMAD.IADD R205, R206.reuse, 0x1, R5 ;  /* 0x00000001cecd7824 */ /* 0x040fe200078e0205 */
[----:B------:R-:W-:Y:S02]  /*0b70*/  SHF.R.S32.HI R211, RZ, 0x1f, R12 ;  /* 0x0000001fffd37819 */ /* 0x000fe4000001140c */
[----:B------:R-:W-:Y:S01]  /*0b80*/  LEA.HI.X.SX32 R11, R207, RZ, 0x1, P3 ;  /* 0x000000ffcf0b7211 */ /* 0x000fe200018f0eff */
[----:B------:R-:W-:Y:S01]  /*0b90*/  IMAD.IADD R207, R206, 0x1, R207 ;  /* 0x00000001cecf7824 */ /* 0x000fe200078e02cf */
[----:B------:R-:W-:-:S02]  /*0ba0*/  LEA R36, P3, R2, UR8, 0x1 ;  /* 0x0000000802247c11 */ /* 0x000fc4000f8608ff */
[----:B------:R-:W-:Y:S02]  /*0bb0*/  LEA.HI.X R35, R4, UR9, R13, 0x1, P2 ;  /* 0x0000000904237c11 */ /* 0x000fe400090f0c0d */
[----:B------:R-:W-:Y:S01]  /*0bc0*/  LEA.HI.X R29, R6, UR7, R15, 0x1, P1 ;  /* 0x00000007061d7c11 */ /* 0x000fe200088f0c0f */
[----:B--2---:R-:W-:Y:S01]  /*0bd0*/  IMAD.WIDE R14, R207, 0x2, R16 ;  /* 0x00000002cf0e7825 */ /* 0x004fe200078e0210 */
[----:B------:R-:W-:Y:S02]  /*0be0*/  ISETP.GE.AND P0, PT, R12, 0x20, PT ;  /* 0x000000200c00780c */ /* 0x000fe40003f06270 */
[----:B------:R-:W-:Y:S02]  /*0bf0*/  LEA.HI R211, R211, R12, RZ, 0x5 ;  /* 0x0000000cd3d37211 */ /* 0x000fe400078f28ff */
[C---:B------:R-:W-:Y:S02]  /*0c00*/  IADD3 R10, P2, PT, R206.reuse, R7, RZ ;  /* 0x00000007ce0a7210 */ /* 0x040fe40007f5e0ff */
[C---:B------:R-:W-:Y:S01]  /*0c10*/  IADD3 R12, P1, PT, R206.reuse, R5, RZ ;  /* 0x00000005ce0c7210 */ /* 0x040fe20007f3e0ff */
[----:B------:R-:W-:Y:S01]  /*0c20*/  IMAD.IADD R206, R206, 0x1, R7 ;  /* 0x00000001cece7824 */ /* 0x000fe200078e0207 */
[----:B------:R-:W-:Y:S01]  /*0c30*/  LEA.HI.X R37, R2, UR9, R11, 0x1, P3 ;  /* 0x0000000902257c11 */ /* 0x000fe200098f0c0b */
[----:B-1----:R-:W-:Y:S01]  /*0c40*/  IMAD.WIDE R2, R202, 0x2, R8 ;  /* 0x00000002ca027825 */ /* 0x002fe200078e0208 */
[----:B------:R-:W-:-:S02]  /*0c50*/  MOV R79, R38 ;  /* 0x00000026004f7202 */ /* 0x000fc40000000f00 */
[----:B------:R-:W-:Y:S01]  /*0c60*/  LEA.HI.X.SX32 R11, R7, RZ, 0x1, P2 ;  /* 0x000000ff070b7211 */ /* 0x000fe200010f0eff */
[--C-:B------:R-:W-:Y:S01]  /*0c70*/  IMAD.WIDE R6, R204, 0x2, R8.reuse ;  /* 0x00000002cc067825 */ /* 0x100fe200078e0208 */
[----:B------:R-:W-:Y:S01]  /*0c80*/  MOV R71, R30 ;  /* 0x0000001e00477202 */ /* 0x000fe20000000f00 */
[----:B------:R-:W-:Y:S01]  /*0c90*/  @!PT LDS RZ, [RZ] ;  /* 0x00000000fffff984 */ /* 0x000fe20000000800 */
[----:B------:R-:W-:Y:S01]  /*0ca0*/  @!PT LDS RZ, [RZ] ;  /* 0x00000000fffff984 */ /* 0x000fe20000000800 */
[----:B------:R-:W-:Y:S01]  /*0cb0*/  @!PT LDS RZ, [RZ] ;  /* 0x00000000fffff984 */ /* 0x000fe20000000800 */
[----:B------:R-:W-:Y:S01]  /*0cc0*/  LDGSTS.E.BYPASS.128 [R0], desc[UR4][R2.64] ;  /* 0x0000000002007fae */ /* 0x000fe2000b981804 */
[----:B------:R-:W-:Y:S01]  /*0cd0*/  LEA.HI.X.SX32 R13, R5, RZ, 0x1, P1 ;  /* 0x000000ff050d7211 */ /* 0x000fe200008f0eff */
[--C-:B------:R-:W-:Y:S01]  /*0ce0*/  IMAD.WIDE R4, R203, 0x2, R8.reuse ;  /* 0x00000002cb047825 */ /* 0x100fe200078e0208 */
[----:B------:R-:W-:Y:S02]  /*0cf0*/  LEA R38, P2, R10, UR8, 0x1 ;  /* 0x000000080a267c11 */ /* 0x000fe4000f8408ff */
[----:B------:R-:W-:Y:S01]  /*0d00*/  LEA R30, P1, R12, UR6, 0x1 ;  /* 0x000000060c1e7c11 */ /* 0x000fe2000f8208ff */
[----:B------:R-:W-:Y:S01]  /*0d10*/  IMAD.WIDE R8, R205, 0x2, R8 ;  /* 0x00000002cd087825 */ /* 0x000fe200078e0208 */
[----:B------:R-:W-:Y:S01]  /*0d20*/  LEA.HI.X R39, R10, UR9, R11, 0x1, P2 ;  /* 0x000000090a277c11 */ /* 0x000fe200090f0c0b */
[----:B------:R1:W-:Y:S01]  /*0d30*/  LDGSTS.E.BYPASS.128 [R53], desc[UR4][R4.64] ;  /* 0x0000000004357fae */ /* 0x0003e2000b981804 */
[----:B------:R-:W-:Y:S01]  /*0d40*/  LEA.HI.X R31, R12, UR7, R13, 0x1, P1 ;  /* 0x000000070c1f7c11 */ /* 0x000fe200088f0c0d */
[--C-:B------:R-:W-:Y:S01]  /*0d50*/  IMAD.WIDE R10, R209, 0x2, R16.reuse ;  /* 0x00000002d10a7825 */ /* 0x100fe200078e0210 */
[----:B------:R-:W-:Y:S01]  /*0d60*/  MOV R45, R44 ;  /* 0x0000002c002d7202 */ /* 0x000fe20000000f00 */
[----:B------:R2:W-:Y:S01]  /*0d70*/  LDGSTS.E.BYPASS.128 [R55], desc[UR4][R6.64] ;  /* 0x0000000006377fae */ /* 0x0005e2000b981804 */
[----:B------:R-:W-:Y:S01]  /*0d80*/  MOV R47, R46 ;  /* 0x0000002e002f7202 */ /* 0x000fe20000000f00 */
[--C-:B------:R-:W-:Y:S01]  /*0d90*/  IMAD.WIDE R12, R208, 0x2, R16.reuse ;  /* 0x00000002d00c7825 */ /* 0x100fe200078e0210 */
[----:B------:R-:W-:Y:S01]  /*0da0*/  MOV R49, R48 ;  /* 0x0000003000317202 */ /* 0x000fe20000000f00 */
[----:B------:R3:W-:Y:S02]  /*0db0*/  LDGSTS.E.BYPASS.128 [R57], desc[UR4][R8.64] ;  /* 0x0000000008397fae */ /* 0x0007e4000b981804 */
[----:B------:R-:W-:-:S02]  /*0dc0*/  IMAD.WIDE R16, R206, 0x2, R16 ;  /* 0x00000002ce107825 */ /* 0x000fc400078e0210 */
[----:B------:R4:W-:Y:S01]  /*0dd0*/  LDGSTS.E.BYPASS.128 [R59], desc[UR4][R10.64] ;  /* 0x000000000a3b7fae */ /* 0x0009e2000b981804 */
[----:B-1----:R-:W-:Y:S02]  /*0de0*/  CS2R R4, SRZ ;  /* 0x0000000000047805 */ /* 0x002fe4000001ff00 */
[----:B------:R-:W-:Y:S01]  /*0df0*/  CS2R R52, SRZ ;  /* 0x0000000000347805 */ /* 0x000fe2000001ff00 */
[----:B------:R1:W-:Y:S01]  /*0e00*/  LDGSTS.E.BYPASS.128 [R19], desc[UR4][R12.64] ;  /* 0x000000000c137fae */ /* 0x0003e2000b981804 */
[----:B--2---:R-:W-:Y:S02]  /*0e10*/  CS2R R6, SRZ ;  /* 0x0000000000067805 */ /* 0x004fe4000001ff00 */
[----:B------:R-:W-:Y:S01]  /*0e20*/  CS2R R54, SRZ ;  /* 0x0000000000367805 */ /* 0x000fe2000001ff00 */
[----:B------:R2:W-:Y:S01]  /*0e30*/  LDGSTS.E.BYPASS.128 [R41], desc[UR4][R14.64] ;  /* 0x000000000e297fae */ /* 0x0005e2000b981804 */
[----:B---3--:R-:W-:Y:S02]  /*0e40*/  CS2R R8, SRZ ;  /* 0x0000000000087805 */ /* 0x008fe4000001ff00 */
[----:B------:R-:W-:Y:S01]  /*0e50*/  CS2R R56, SRZ ;  /* 0x0000000000387805 */ /* 0x000fe2000001ff00 */
[----:B------:R3:W-:Y:S01]  /*0e60*/  LDGSTS.E.BYPASS.128 [R43], desc[UR4][R16.64] ;  /* 0x00000000102b7fae */ /* 0x0007e2000b981804 */
[----:B----4-:R-:W-:-:S02]  /*0e70*/  CS2R R10, SRZ ;  /* 0x00000000000a7805 */ /* 0x010fc4000001ff00 */
[----:B------:R-:W-:Y:S01]  /*0e80*/  CS2R R58, SRZ ;  /* 0x00000000003a7805 */ /* 0x000fe2000001ff00 */
[----:B------:R-:W0:Y:S01]  /*0e90*/  LDGDEPBAR ;  /* 0x00000000000079af */ /* 0x000e220000000000 */
[----:B-1----:R-:W-:Y:S02]  /*0ea0*/  CS2R R18, SRZ ;  /* 0x0000000000127805 */ /* 0x002fe4000001ff00 */
[----:B------:R-:W-:Y:S01]  /*0eb0*/  CS2R R12, SRZ ;  /* 0x00000000000c7805 */ /* 0x000fe2000001ff00 */
[----:B------:R1:W-:Y:S01]  /*0ec0*/  LDGSTS.E.BYPASS.128 [R61], desc[UR4][R20.64+0x40] ;  /* 0x00000040143d7fae */ /* 0x0003e2000b981804 */
[----:B--2---:R-:W-:Y:S02]  /*0ed0*/  CS2R R14, SRZ ;  /* 0x00000000000e7805 */ /* 0x004fe4000001ff00 */
[----:B------:R-:W-:Y:S01]  /*0ee0*/  CS2R R40, SRZ ;  /* 0x0000000000287805 */ /* 0x000fe2000001ff00 */
[----:B------:R2:W-:Y:S01]  /*0ef0*/  LDGSTS.E.BYPASS.128 [R63], desc[UR4][R22.64+0x40] ;  /* 0x00000040163f7fae */ /* 0x0005e2000b981804 */
[----:B---3--:R-:W-:-:S02]  /*0f00*/  CS2R R16, SRZ ;  /* 0x0000000000107805 */ /* 0x008fc4000001ff00 */
[----:B------:R-:W-:Y:S01]  /*0f10*/  CS2R R42, SRZ ;  /* 0x00000000002a7805 */ /* 0x000fe2000001ff00 */
[----:B------:R3:W-:Y:S04]  /*0f20*/  LDGSTS.E.BYPASS.128 [R65], desc[UR4][R28.64+0x40] ;  /* 0x000000401c417fae */ /* 0x0007e8000b981804 */
[----:B------:R4:W-:Y:S01]  /*0f30*/  LDGSTS.E.BYPASS.128 [R67], desc[UR4][R30.64+0x40] ;  /* 0x000000401e437fae */ /* 0x0009e2000b981804 */
[----:B-1----:R-:W-:-:S03]  /*0f40*/  CS2R R60, SRZ ;  /* 0x00000000003c7805 */ /* 0x002fc6000001ff00 */
[----:B------:R1:W-:Y:S01]  /*0f50*/  LDGSTS.E.BYPASS.128 [R69], desc[UR4][R32.64+0x40] ;  /* 0x0000004020457fae */ /* 0x0003e2000b981804 */
[----:B--2---:R-:W-:-:S03]  /*0f60*/  CS2R R62, SRZ ;  /* 0x00000000003e7805 */ /* 0x004fc6000001ff00 */
[----:B------:R2:W-:Y:S01]  /*0f70*/  LDGSTS.E.BYPASS.128 [R71], desc[UR4][R34.64+0x40] ;  /* 0x0000004022477fae */ /* 0x0005e2000b981804 */
[----:B---3--:R-:W-:-:S03]  /*0f80*/  CS2R R64, SRZ ;  /* 0x0000000000407805 */ /* 0x008fc6000001ff00 */
[----:B------:R3:W-:Y:S01]  /*0f90*/  LDGSTS.E.BYPASS.128 [R73], desc[UR4][R36.64+0x40] ;  /* 0x0000004024497fae */ /* 0x0007e2000b981804 */
[----:B----4-:R-:W-:-:S03]  /*0fa0*/  CS2R R66, SRZ ;  /* 0x0000000000427805 */ /* 0x010fc6000001ff00 */
[----:B------:R4:W-:Y:S01]  /*0fb0*/  LDGSTS.E.BYPASS.128 [R75], desc[UR4][R38.64+0x40] ;  /* 0x00000040264b7fae */ /* 0x0009e2000b981804 */
[----:B-1----:R-:W-:-:S03]  /*0fc0*/  CS2R R68, SRZ ;  /* 0x0000000000447805 */ /* 0x002fc6000001ff00 */
[----:B------:R-:W0:Y:S01]  /*0fd0*/  LDGDEPBAR ;  /* 0x00000000000079af */ /* 0x000e220000000000 */
[----:B--2---:R-:W-:-:S03]  /*0fe0*/  CS2R R70, SRZ ;  /* 0x0000000000467805 */ /* 0x004fc6000001ff00 */
[----:B------:R1:W-:Y:S01]  /*0ff0*/  LDGSTS.E.BYPASS.128 [R77], desc[UR4][R20.64+0x80] ;  /* 0x00000080144d7fae */ /* 0x0003e2000b981804 */
[----:B---3--:R-:W-:-:S03]  /*1000*/  CS2R R72, SRZ ;  /* 0x0000000000487805 */ /* 0x008fc6000001ff00 */
[----:B------:R2:W-:Y:S01]  /*1010*/  LDGSTS.E.BYPASS.128 [R79], desc[UR4][R22.64+0x80] ;  /* 0x00000080164f7fae */ /* 0x0005e2000b981804 */
[----:B----4-:R-:W-:-:S03]  /*1020*/  CS2R R74, SRZ ;  /* 0x00000000004a7805 */ /* 0x010fc6000001ff00 */
        /* <DEDUP_REMOVED lines=10> */
[----:B-1----:R-:W-:Y:S02]  /*10d0*/  CS2R R32, SRZ ;  /* 0x0000000000207805 */ /* 0x002fe4000001ff00 */
[----:B------:R-:W-:Y:S01]  /*10e0*/  CS2R R44, SRZ ;  /* 0x00000000002c7805 */ /* 0x000fe2000001ff00 */
[----:B------:R-:W0:Y:S01]  /*10f0*/  LDGDEPBAR ;  /* 0x00000000000079af */ /* 0x000e220000000000 */
[----:B--2---:R-:W-:Y:S02]  /*1100*/  CS2R R34, SRZ ;  /* 0x0000000000227805 */ /* 0x004fe4000001ff00 */
[----:B------:R-:W-:Y:S02]  /*1110*/  CS2R R46, SRZ ;  /* 0x00000000002e7805 */ /* 0x000fe4000001ff00 */
[----:B---3--:R-:W-:Y:S02]  /*1120*/  CS2R R36, SRZ ;  /* 0x0000000000247805 */ /* 0x008fe4000001ff00 */
[----:B------:R-:W-:-:S02]  /*1130*/  CS2R R48, SRZ ;  /* 0x0000000000307805 */ /* 0x000fc4000001ff00 */
[----:B----4-:R-:W-:Y:S02]  /*1140*/  CS2R R38, SRZ ;  /* 0x0000000000267805 */ /* 0x010fe4000001ff00 */
[----:B------:R-:W-:Y:S01]  /*1150*/  CS2R R84, SRZ ;  /* 0x0000000000547805 */ /* 0x000fe2000001ff00 */
[----:B------:R-:W-:Y:S06]  /*1160*/  @!P0 BRA `(.L_x_0) ;  /* 0x0000001400508947 */ /* 0x000fec0003800000 */
[----:B------:R-:W-:Y:S01]  /*1170*/  LOP3.LUT R0, R24, 0x6, RZ, 0xc0, !PT ;  /* 0x0000000618007812 */ /* 0x000fe200078ec0ff */
[----:B------:R-:W-:Y:S01]  /*1180*/  IMAD.SHL.U32 R19, R26, 0x40, RZ ;  /* 0x000000401a137824 */ /* 0x000fe200078e00ff */
[----:B------:R-:W-:Y:S01]  /*1190*/  SHF.R.U32.HI R2, RZ, 0x1, R24 ;  /* 0x00000001ff027819 */ /* 0x000fe20000011618 */
[----:B------:R-:W-:Y:S01]  /*11a0*/  IMAD.SHL.U32 R20, R24, 0x2, RZ ;  /* 0x0000000218147824 */ /* 0x000fe200078e00ff */
[----:B------:R-:W-:Y:S01]  /*11b0*/  SHF.R.S32.HI R211, RZ, 0x5, R211 ;  /* 0x00000005ffd37819 */ /* 0x000fe200000114d3 */
[----:B------:R-:W-:Y:S01]  /*11c0*/  IMAD R0, R25, 0x40, R0 ;  /* 0x0000004019007824 */ /* 0x000fe200078e0200 */
[----:B------:R-:W-:Y:S01]  /*11d0*/  LOP3.LUT R3, R2, 0x1f8, RZ, 0xc0, !PT ;  /* 0x000001f802037812 */ /* 0x000fe200078ec0ff */
[C---:B------:R-:W-:Y:S01]  /*11e0*/  IMAD.SHL.U32 R2, R24.reuse, 0x20, RZ ;  /* 0x0000002018027824 */ /* 0x040fe200078e00ff */
[----:B------:R-:W-:Y:S01]  /*11f0*/  LEA.HI R19, R24, R19, RZ, 0x1e ;  /* 0x0000001318137211 */ /* 0x000fe200078ff0ff */
[----:B------:R-:W-:Y:S01]  /*1200*/  IMAD.MOV.U32 R201, RZ, RZ, RZ ;  /* 0x000000ffffc97224 */ /* 0x000fe200078e00ff */
[----:B------:R-:W-:Y:S01]  /*1210*/  LOP3.LUT R20, R20, 0x6, RZ, 0xc0, !PT ;  /* 0x0000000614147812 */ /* 0x000fe200078ec0ff */
[----:B------:R-:W-:Y:S01]  /*1220*/  IMAD.IADD R177, R0, 0x1, R3 ;  /* 0x0000000100b17824 */ /* 0x000fe200078e0203 */
[----:B------:R-:W-:Y:S01]  /*1230*/  LOP3.LUT R3, R2, 0x20, RZ, 0xc0, !PT ;  /* 0x0000002002037812 */ /* 0x000fe200078ec0ff */
[C---:B------:R-:W-:Y:S01]  /*1240*/  IMAD.SHL.U32 R2, R19.reuse, 0x4, RZ ;  /* 0x0000000413027824 */ /* 0x040fe200078e00ff */
[----:B------:R-:W-:Y:S01]  /*1250*/  LOP3.LUT R27, R20, 0x20, R27, 0xf8, !PT ;  /* 0x00000020141b7812 */ /* 0x000fe200078ef81b */
[----:B------:R-:W-:Y:S01]  /*1260*/  IMAD.SHL.U32 R0, R19, 0x20, RZ ;  /* 0x0000002013007824 */ /* 0x000fe200078e00ff */
[----:B------:R-:W-:Y:S01]  /*1270*/  LOP3.LUT R24, R3, 0x8, R24, 0xf8, !PT ;  /* 0x0000000803187812 */ /* 0x000fe200078ef818 */
[----:B------:R-:W-:Y:S01]  /*1280*/  VIADD R180, R177, 0x30 ;  /* 0x00000030b1b47836 */ /* 0x000fe20000000000 */
[----:B------:R-:W-:Y:S01]  /*1290*/  LOP3.LUT R20, R2, 0x18, RZ, 0xc0, !PT ;  /* 0x0000001802147812 */ /* 0x000fe200078ec0ff */
[C---:B------:R-:W-:Y:S01]  /*12a0*/  VIADD R3, R0.reuse, 0x600 ;  /* 0x0000060000037836 */ /* 0x040fe20000000000 */
[C---:B------:R-:W-:Y:S01]  /*12b0*/  LOP3.LUT R181, R0.reuse, 0x3ffc0, RZ, 0xc0, !PT ;  /* 0x0003ffc000b57812 */ /* 0x040fe200078ec0ff */
[----:B------:R-:W-:-:S02]  /*12c0*/  VIADD R19, R0, 0x500 ;  /* 0x0000050000137836 */ /* 0x000fc40000000000 */
[C---:B------:R-:W-:Y:S01]  /*12d0*/  VIADD R21, R0.reuse, 0x400 ;  /* 0x0000040000157836 */ /* 0x040fe20000000000 */
[----:B------:R-:W-:Y:S01]  /*12e0*/  LOP3.LUT R22, R3, 0x7ffc0, RZ, 0xc0, !PT ;  /* 0x0007ffc003167812 */ /* 0x000fe200078ec0ff */
[C---:B------:R-:W-:Y:S01]  /*12f0*/  VIADD R2, R0.reuse, 0x700 ;  /* 0x0000070000027836 */ /* 0x040fe20000000000 */
[----:B------:R-:W-:Y:S01]  /*1300*/  LOP3.LUT R26, R19, 0x7ffc0, RZ, 0xc0, !PT ;  /* 0x0007ffc0131a7812 */ /* 0x000fe200078ec0ff */
[C---:B------:R-:W-:Y:S01]  /*1310*/  VIADD R23, R0.reuse, 0x300 ;  /* 0x0000030000177836 */ /* 0x040fe20000000000 */
[----:B------:R-:W-:Y:S01]  /*1320*/  LOP3.LUT R28, R21, 0x7ffc0, RZ, 0xc0, !PT ;  /* 0x0007ffc0151c7812 */ /* 0x000fe200078ec0ff */
[----:B------:R-:W-:Y:S01]  /*1330*/  VIADD R25, R0, 0x200 ;  /* 0x0000020000197836 */ /* 0x000fe20000000000 */
[----:B------:R-:W-:Y:S01]  /*1340*/  LOP3.LUT R2, R2, 0x7ffc0, RZ, 0xc0, !PT ;  /* 0x0007ffc002027812 */ /* 0x000fe200078ec0ff */
[----:B------:R-:W-:Y:S01]  /*1350*/  VIADD R29, R0, 0x100 ;  /* 0x00000100001d7836 */ /* 0x000fe20000000000 */
[C-C-:B------:R-:W-:Y:S01]  /*1360*/  LOP3.LUT R3, R20.reuse, 0x8, R27.reuse, 0x1e, !PT ;  /* 0x0000000814037812 */ /* 0x140fe200078e1e1b */
[C---:B------:R-:W-:Y:S01]  /*1370*/  VIADD R179, R177.reuse, 0x20 ;  /* 0x00000020b1b37836 */ /* 0x040fe20000000000 */
[C-C-:B------:R-:W-:Y:S01]  /*1380*/  LOP3.LUT R19, R20.reuse, 0x18, R27.reuse, 0x1e, !PT ;  /* 0x0000001814137812 */ /* 0x140fe200078e1e1b */
[----:B------:R-:W-:Y:S01]  /*1390*/  VIADD R178, R177, 0x10 ;  /* 0x00000010b1b27836 */ /* 0x000fe20000000000 */
[----:B------:R-:W-:Y:S01]  /*13a0*/  LOP3.LUT R21, R20, 0x10, R27, 0x1e, !PT ;  /* 0x0000001014157812 */ /* 0x000fe200078e1e1b */
[----:B------:R-:W-:Y:S01]  /*13b0*/  IMAD.MOV R210, RZ, RZ, -R211 ;  /* 0x000000ffffd27224 */ /* 0x000fe200078e0ad3 */
[----:B------:R-:W-:-:S02]  /*13c0*/  LOP3.LUT R30, R23, 0x7ffc0, RZ, 0xc0, !PT ;  /* 0x0007ffc0171e7812 */ /* 0x000fc400078ec0ff */
[----:B------:R-:W-:Y:S02]  /*13d0*/  LOP3.LUT R144, R25, 0x7ffc0, RZ, 0xc0, !PT ;  /* 0x0007ffc019907812 */ /* 0x000fe400078ec0ff */
[----:B------:R-:W-:Y:S02]  /*13e0*/  LOP3.LUT R146, R29, 0x7ffc0, RZ, 0xc0, !PT ;  /* 0x0007ffc01d927812 */ /* 0x000fe400078ec0ff */
[-CC-:B------:R-:W-:Y:S02]  /*13f0*/  LOP3.LUT R195, R2, R27.reuse, R20.reuse, 0xfe, !PT ;  /* 0x0000001b02c37212 */ /* 0x180fe400078efe14 */
[----:B------:R-:W-:Y:S02]  /*1400*/  LOP3.LUT R193, R22, R27, R20, 0xfe, !PT ;  /* 0x0000001b16c17212 */ /* 0x000fe400078efe14 */
[-C--:B------:R-:W-:Y:S02]  /*1410*/  LOP3.LUT R196, R2, R3.reuse, RZ, 0xfc, !PT ;  /* 0x0000000302c47212 */ /* 0x080fe400078efcff */
[----:B------:R-:W-:-:S02]  /*1420*/  LOP3.LUT R194, R22, R3, RZ, 0xfc, !PT ;  /* 0x0000000316c27212 */ /* 0x000fc400078efcff */
[C---:B------:R-:W-:Y:S02]  /*1430*/  LOP3.LUT R176, R2.reuse, R19, RZ, 0xfc, !PT ;  /* 0x0000001302b07212 */ /* 0x040fe400078efcff */
[----:B------:R-:W-:Y:S02]  /*1440*/  LOP3.LUT R171, R2, R21, RZ, 0xfc, !PT ;  /* 0x0000001502ab7212 */ /* 0x000fe400078efcff */
[C---:B------:R-:W-:Y:S02]  /*1450*/  LOP3.LUT R170, R22.reuse, R19, RZ, 0xfc, !PT ;  /* 0x0000001316aa7212 */ /* 0x040fe400078efcff */
[----:B------:R-:W-:Y:S01]  /*1460*/  LOP3.LUT R169, R22, R21, RZ, 0xfc, !PT ;  /* 0x0000001516a97212 */ /* 0x000fe200078efcff */
[----:B------:R-:W-:Y:S01]  /*1470*/  IMAD.SHL.U32 R22, R177, 0x4, RZ ;  /* 0x00000004b1167824 */ /* 0x000fe200078e00ff */
[-C--:B------:R-:W-:Y:S02]  /*1480*/  LOP3.LUT R192, R26, R3.reuse, RZ, 0xfc, !PT ;  /* 0x000000031ac07212 */ /* 0x080fe400078efcff */
[----:B------:R-:W-:-:S02]  /*1490*/  LOP3.LUT R190, R28, R3, RZ, 0xfc, !PT ;  /* 0x000000031cbe7212 */ /* 0x000fc400078efcff */
[-C--:B------:R-:W-:Y:S02]  /*14a0*/  LOP3.LUT R188, R30, R3.reuse, RZ, 0xfc, !PT ;  /* 0x000000031ebc7212 */ /* 0x080fe400078efcff */
[-C--:B------:R-:W-:Y:S02]  /*14b0*/  LOP3.LUT R186, R144, R3.reuse, RZ, 0xfc, !PT ;  /* 0x0000000390ba7212 */ /* 0x080fe400078efcff */
[----:B------:R-:W-:Y:S02]  /*14c0*/  LOP3.LUT R184, R146, R3, RZ, 0xfc, !PT ;  /* 0x0000000392b87212 */ /* 0x000fe400078efcff */
[----:B------:R-:W-:Y:S02]  /*14d0*/  LOP3.LUT R182, R3, 0x3ffc0, R0, 0xf8, !PT ;  /* 0x0003ffc003b67812 */ /* 0x000fe400078ef800 */
[-C--:B------:R-:W-:Y:S02]  /*14e0*/  LOP3.LUT R168, R26, R19.reuse, RZ, 0xfc, !PT ;  /* 0x000000131aa87212 */ /* 0x080fe400078efcff */
[----:B------:R-:W-:-:S02]  /*14f0*/  LOP3.LUT R162, R28, R19, RZ, 0xfc, !PT ;  /* 0x000000131ca27212 */ /* 0x000fc400078efcff */
[-C--:B------:R-:W-:Y:S02]  /*1500*/  LOP3.LUT R160, R30, R19.reuse, RZ, 0xfc, !PT ;  /* 0x000000131ea07212 */ /* 0x080fe400078efcff */
[-C--:B------:R-:W-:Y:S02]  /*1510*/  LOP3.LUT R158, R144, R19.reuse, RZ, 0xfc, !PT ;  /* 0x00000013909e7212 */ /* 0x080fe400078efcff */
[----:B------:R-:W-:Y:S02]  /*1520*/  LOP3.LUT R156, R146, R19, RZ, 0xfc, !PT ;  /* 0x00000013929c7212 */ /* 0x000fe400078efcff */
[----:B------:R-:W-:Y:S01]  /*1530*/  LOP3.LUT R2, R19, 0x3ffc0, R0, 0xf8, !PT ;  /* 0x0003ffc013027812 */ /* 0x000fe200078ef800 */
[----:B------:R-:W-:Y:S01]  /*1540*/  IMAD.SHL.U32 R19, R180, 0x4, RZ ;  /* 0x00000004b4137824 */ /* 0x000fe200078e00ff */
[-CC-:B------:R-:W-:Y:S02]  /*1550*/  LOP3.LUT R181, R181, R27.reuse, R20.reuse, 0xfe, !PT ;  /* 0x0000001bb5b57212 */ /* 0x180fe400078efe14 */
[----:B------:R-:W-:-:S02]  /*1560*/  LOP3.LUT R191, R26, R27, R20, 0xfe, !PT ;  /* 0x0000001b1abf7212 */ /* 0x000fc400078efe14 */
[-CC-:B------:R-:W-:Y:S02]  /*1570*/  LOP3.LUT R189, R28, R27.reuse, R20.reuse, 0xfe, !PT ;  /* 0x0000001b1cbd7212 */ /* 0x180fe400078efe14 */
[-CC-:B------:R-:W-:Y:S02]  /*1580*/  LOP3.LUT R187, R30, R27.reuse, R20.reuse, 0xfe, !PT ;  /* 0x0000001b1ebb7212 */ /* 0x180fe400078efe14 */
[-CC-:B------:R-:W-:Y:S02]  /*1590*/  LOP3.LUT R185, R144, R27.reuse, R20.reuse, 0xfe, !PT ;  /* 0x0000001b90b97212 */ /* 0x180fe400078efe14 */
[----:B------:R-:W-:Y:S01]  /*15a0*/  LOP3.LUT R183, R146, R27, R20, 0xfe, !PT ;  /* 0x0000001b92b77212 */ /* 0x000fe200078efe14 */
[----:B------:R-:W-:Y:S01]  /*15b0*/  IMAD.SHL.U32 R20, R179, 0x4, RZ ;  /* 0x00000004b3147824 */ /* 0x000fe200078e00ff */
[-C--:B------:R-:W-:Y:S02]  /*15c0*/  LOP3.LUT R163, R26, R21.reuse, RZ, 0xfc, !PT ;  /* 0x000000151aa37212 */ /* 0x080fe400078efcff */
[----:B------:R-:W-:-:S02]  /*15d0*/  LOP3.LUT R161, R28, R21, RZ, 0xfc, !PT ;  /* 0x000000151ca17212 */ /* 0x000fc400078efcff */
[-C--:B------:R-:W-:Y:S02]  /*15e0*/  LOP3.LUT R159, R30, R21.reuse, RZ, 0xfc, !PT ;  /* 0x000000151e9f7212 */ /* 0x080fe400078efcff */
[-C--:B------:R-:W-:Y:S02]  /*15f0*/  LOP3.LUT R157, R144, R21.reuse, RZ, 0xfc, !PT ;  /* 0x00000015909d7212 */ /* 0x080fe400078efcff */
[----:B------:R-:W-:Y:S02]  /*1600*/  LOP3.LUT R3, R146, R21, RZ, 0xfc, !PT ;  /* 0x0000001592037212 */ /* 0x000fe400078efcff */
[----:B------:R-:W-:Y:S01]  /*1610*/  LOP3.LUT R0, R21, 0x3ffc0, R0, 0xf8, !PT ;  /* 0x0003ffc015007812 */ /* 0x000fe200078ef800 */
[----:B------:R-:W-:Y:S01]  /*1620*/  IMAD.SHL.U32 R21, R178, 0x4, RZ ;  /* 0x00000004b2157824 */ /* 0x000fe200078e00ff */
[----:B------:R-:W-:Y:S02]  /*1630*/  LOP3.LUT R27, R22, 0x18, RZ, 0xc0, !PT ;  /* 0x00000018161b7812 */ /* 0x000fe400078ec0ff */
[----:B------:R-:W-:-:S02]  /*1640*/  LOP3.LUT R19, R19, 0x18, RZ, 0xc0, !PT ;  /* 0x0000001813137812 */ /* 0x000fc400078ec0ff */
[----:B------:R-:W-:Y:S02]  /*1650*/  LOP3.LUT R23, R20, 0x18, RZ, 0xc0, !PT ;  /* 0x0000001814177812 */ /* 0x000fe400078ec0ff */
[----:B------:R-:W-:Y:S02]  /*1660*/  LOP3.LUT R25, R21, 0x18, RZ, 0xc0, !PT ;  /* 0x0000001815197812 */ /* 0x000fe400078ec0ff */
[CC--:B------:R-:W-:Y:S02]  /*1670*/  LOP3.LUT R22, R27.reuse, R24.reuse, RZ, 0x3c, !PT ;  /* 0x000000181b167212 */ /* 0x0c0fe400078e3cff */
[----:B------:R-:W-:Y:S02]  /*1680*/  LOP3.LUT R28, R27, 0x10, R24, 0x1e, !PT ;  /* 0x000000101b1c7812 */ /* 0x000fe400078e1e18 */
[-C--:B------:R-:W-:Y:S01]  /*1690*/  LOP3.LUT R21, R19, R24.reuse, RZ, 0x3c, !PT ;  /* 0x0000001813157212 */ /* 0x080fe200078e3cff */
[----:B------:R-:W-:Y:S01]  /*16a0*/  IMAD R197, R177, 0x20, R22 ;  /* 0x00000020b1c57824 */ /* 0x000fe200078e0216 */
[----:B------:R-:W-:Y:S01]  /*16b0*/  LOP3.LUT R27, R19, 0x10, R24, 0x1e, !PT ;  /* 0x00000010131b7812 */ /* 0x000fe200078e1e18 */
[----:B------:R-:W-:Y:S01]  /*16c0*/  IMAD R177, R177, 0x20, R28 ;  /* 0x00000020b1b17824 */ /* 0x000fe200078e021c */
[-C--:B------:R-:W-:Y:S01]  /*16d0*/  LOP3.LUT R20, R23, R24.reuse, RZ, 0x3c, !PT ;  /* 0x0000001817147212 */ /* 0x080fe200078e3cff */
[C---:B------:R-:W-:Y:S01]  /*16e0*/  IMAD R200, R180.reuse, 0x20, R21 ;  /* 0x00000020b4c87824 */ /* 0x040fe200078e0215 */
[----:B------:R-:W-:Y:S01]  /*16f0*/  LOP3.LUT R19, R25, R24, RZ, 0x3c, !PT ;  /* 0x0000001819137212 */ /* 0x000fe200078e3cff */
[----:B------:R-:W-:Y:S01]  /*1700*/  IMAD R180, R180, 0x20, R27 ;  /* 0x00000020b4b47824 */ /* 0x000fe200078e021b */
[----:B------:R-:W-:Y:S01]  /*1710*/  LOP3.LUT R26, R23, 0x10, R24, 0x1e, !PT ;  /* 0x00000010171a7812 */ /* 0x000fe200078e1e18 */
[----:B------:R-:W-:Y:S01]  /*1720*/  IMAD R199, R179, 0x20, R20 ;  /* 0x00000020b3c77824 */ /* 0x000fe200078e0214 */
[----:B------:R-:W-:Y:S01]  /*1730*/  LOP3.LUT R25, R25, 0x10, R24, 0x1e, !PT ;  /* 0x0000001019197812 */ /* 0x000fe200078e1e18 */
[----:B------:R-:W-:-:S02]  /*1740*/  IMAD R198, R178, 0x20, R19 ;  /* 0x00000020b2c67824 */ /* 0x000fc400078e0213 */
[----:B------:R-:W-:Y:S02]  /*1750*/  IMAD R179, R179, 0x20, R26 ;  /* 0x00000020b3b37824 */ /* 0x000fe400078e021a */
[----:B------:R-:W-:Y:S02]  /*1760*/  IMAD R178, R178, 0x20, R25 ;  /* 0x00000020b2b27824 */ /* 0x000fe400078e0219 */
[----:B------:R-:W-:-:S07]  /*1770*/  IMAD.MOV.U32 R19, RZ, RZ, RZ ;  /* 0x000000ffff137224 */ /* 0x000fce00078e00ff */
.L_x_2:
[----:B------:R-:W-:Y:S01]  /*1780*/  IMAD.SHL.U32 R212, R201, 0x8, RZ ;  /* 0x00000008c9d47824 */ /* 0x000fe200078e00ff */
[----:B------:R-:W-:-:S04]  /*1790*/  DEPBAR.LE SB0, 0x2 ;  /* 0x000080800000791a */ /* 0x000fc80000000000 */
[----:B------:R-:W-:-:S05]  /*17a0*/  LOP3.LUT R20, R212, 0x18, RZ, 0xc0, !PT ;  /* 0x00000018d4147812 */ /* 0x000fca00078ec0ff */
[----:B------:R-:W-:-:S05]  /*17b0*/  IMAD.IADD R20, R1, 0x1, R20 ;  /* 0x0000000101147824 */ /* 0x000fca00078e0214 */
[----:B------:R-:W2:Y:S04]  /*17c0*/  LDL.64 R216, [R20] ;  /* 0x0000000014d87983 */ /* 0x000ea80000100a00 */
[----:B------:R1:W3:Y:S01]  /*17d0*/  LDL.64 R214, [R20+0x20] ;  /* 0x0000200014d67983 */ /* 0x0002e20000100a00 */
[----:B------:R-:W-:Y:S01]  /*17e0*/  BAR.SYNC.DEFER_BLOCKING 0x0 ;  /* 0x0000000000007b1d */ /* 0x000fe20000010000 */
[----:B--2---:R-:W-:-:S04]  /*17f0*/  IMAD.WIDE.U32 R24, R181, 0x2, R216 ;  /* 0x00000002b5187825 */ /* 0x004fc800078e00d8 */
[--C-:B------:R-:W-:Y:S01]  /*1800*/  IMAD.WIDE.U32 R26, R182, 0x2, R216.reuse ;  /* 0x00000002b61a7825 */ /* 0x100fe200078e00d8 */
[----:B------:R2:W4:Y:S03]  /*1810*/  LD.E R172, desc[UR4][R24.64] ;  /* 0x0000000418ac7980 */ /* 0x000526000c101900 */
[--C-:B------:R-:W-:Y:S01]  /*1820*/  IMAD.WIDE.U32 R28, R183, 0x2, R216.reuse ;  /* 0x00000002b71c7825 */ /* 0x100fe200078e00d8 */
[----:B------:R5:W4:Y:S03]  /*1830*/  LD.E R174, desc[UR4][R26.64] ;  /* 0x000000041aae7980 */ /* 0x000b26000c101900 */
[--C-:B------:R-:W-:Y:S01]  /*1840*/  IMAD.WIDE.U32 R144, R184, 0x2, R216.reuse ;  /* 0x00000002b8907825 */ /* 0x100fe200078e00d8 */
[----:B------:R3:W4:Y:S03]  /*1850*/  LD.E R173, desc[UR4][R28.64] ;  /* 0x000000041cad7980 */ /* 0x000726000c101900 */
[--C-:B------:R-:W-:Y:S01]  /*1860*/  IMAD.WIDE.U32 R146, R185, 0x2, R216.reuse ;  /* 0x00000002b9927825 */ /* 0x100fe200078e00d8 */
[----:B------:R-:W4:Y:S03]  /*1870*/  LD.E R175, desc[UR4][R144.64] ;  /* 0x0000000490af7980 */ /* 0x000f26000c101900 */
[--C-:B------:R-:W-:Y:S01]  /*1880*/  IMAD.WIDE.U32 R30, R186, 0x2, R216.reuse ;  /* 0x00000002ba1e7825 */ /* 0x100fe200078e00d8 */
[----:B------:R3:W4:Y:S03]  /*1890*/  LD.E R164, desc[UR4][R146.64] ;  /* 0x0000000492a47980 */ /* 0x000726000c101900 */
[--C-:B-1----:R-:W-:Y:S01]  /*18a0*/  IMAD.WIDE.U32 R20, R187, 0x2, R216.reuse ;  /* 0x00000002bb147825 */ /* 0x102fe200078e00d8 */
[----:B------:R1:W4:Y:S03]  /*18b0*/  LD.E R166, desc[UR4][R30.64] ;  /* 0x000000041ea67980 */ /* 0x000326000c101900 */
[--C-:B------:R-:W-:Y:S01]  /*18c0*/  IMAD.WIDE.U32 R22, R188, 0x2, R216.reuse ;  /* 0x00000002bc167825 */ /* 0x100fe200078e00d8 */
[----:B------:R-:W4:Y:S03]  /*18d0*/  LD.E R165, desc[UR4][R20.64] ;  /* 0x0000000414a57980 */ /* 0x000f26000c101900 */
[--C-:B------:R-:W-:Y:S01]  /*18e0*/  IMAD.WIDE.U32 R150, R189, 0x2, R216.reuse ;  /* 0x00000002bd967825 */ /* 0x100fe200078e00d8 */
[----:B------:R-:W4:Y:S03]  /*18f0*/  LD.E R167, desc[UR4][R22.64] ;  /* 0x0000000416a77980 */ /* 0x000f26000c101900 */
[--C-:B--2---:R-:W-:Y:S01]  /*1900*/  IMAD.WIDE.U32 R24, R190, 0x2, R216.reuse ;  /* 0x00000002be187825 */ /* 0x104fe200078e00d8 */
[----:B------:R-:W2:Y:S03]  /*1910*/  LD.E R152, desc[UR4][R150.64] ;  /* 0x0000000496987980 */ /* 0x000ea6000c101900 */
[--C-:B-----5:R-:W-:Y:S01]  /*1920*/  IMAD.WIDE.U32 R26, R191, 0x2, R216.reuse ;  /* 0x00000002bf1a7825 */ /* 0x120fe200078e00d8 */
[----:B------:R5:W2:Y:S03]  /*1930*/  LD.E R154, desc[UR4][R24.64] ;  /* 0x00000004189a7980 */ /* 0x000aa6000c101900 */
[--C-:B---3--:R-:W-:Y:S01]  /*1940*/  IMAD.WIDE.U32 R28, R192, 0x2, R216.reuse ;  /* 0x00000002c01c7825 */ /* 0x108fe200078e00d8 */
[----:B------:R3:W2:Y:S03]  /*1950*/  LD.E R153, desc[UR4][R26.64] ;  /* 0x000000041a997980 */ /* 0x0006a6000c101900 */
[--C-:B------:R-:W-:Y:S01]  /*1960*/  IMAD.WIDE.U32 R148, R193, 0x2, R216.reuse ;  /* 0x00000002c1947825 */ /* 0x100fe200078e00d8 */
[----:B------:R3:W2:Y:S03]  /*1970*/  LD.E R155, desc[UR4][R28.64] ;  /* 0x000000041c9b7980 */ /* 0x0006a6000c101900 */
[--C-:B------:R-:W-:Y:S01]  /*1980*/  IMAD.WIDE.U32 R146, R194, 0x2, R216.reuse ;  /* 0x00000002c2927825 */ /* 0x100fe200078e00d8 */
[----:B------:R3:W2:Y:S03]  /*1990*/  LD.E R20, desc[UR4][R148.64] ;  /* 0x0000000494147980 */ /* 0x0006a6000c101900 */
[--C-:B------:R-:W-:Y:S01]  /*19a0*/  IMAD.WIDE.U32 R144, R195, 0x2, R216.reuse ;  /* 0x00000002c3907825 */ /* 0x100fe200078e00d8 */
[----:B------:R-:W2:Y:S03]  /*19b0*/  LD.E R22, desc[UR4][R146.64] ;  /* 0x0000000492167980 */ /* 0x000ea6000c101900 */
[----:B-1----:R-:W-:Y:S01]  /*19c0*/  IMAD.WIDE.U32 R30, R196, 0x2, R216 ;  /* 0x00000002c41e7825 */ /* 0x002fe200078e00d8 */
[----:B------:R1:W2:Y:S04]  /*19d0*/  LD.E R21, desc[UR4][R144.64] ;  /* 0x0000000490157980 */ /* 0x0002a8000c101900 */
[----:B------:R1:W2:Y:S01]  /*19e0*/  LD.E R23, desc[UR4][R30.64] ;  /* 0x000000041e177980 */ /* 0x0002a2000c101900 */
[----:B-----5:R-:W-:-:S04]  /*19f0*/  IMAD.WIDE.U32 R24, R198, 0x2, R214 ;  /* 0x00000002c6187825 */ /* 0x020fc800078e00d6 */
[----:B---3--:R-:W-:-:S04]  /*1a00*/  IMAD.WIDE.U32 R26, R199, 0x2, R214 ;  /* 0x00000002c71a7825 */ /* 0x008fc800078e00d6 */
[--C-:B------:R-:W-:Y:S01]  /*1a10*/  IMAD.WIDE.U32 R28, R197, 0x2, R214.reuse ;  /* 0x00000002c51c7825 */ /* 0x100fe200078e00d6 */
[----:B------:R-:W-:Y:S02]  /*1a20*/  MOV R150, R24 ;  /* 0x0000001800967202 */ /* 0x000fe40000000f00 */
[----:B------:R-:W-:Y:S01]  /*1a30*/  MOV R218, R26 ;  /* 0x0000001a00da7202 */ /* 0x000fe20000000f00 */
[----:B------:R-:W-:Y:S01]  /*1a40*/  IMAD.WIDE.U32 R24, R200, 0x2, R214 ;  /* 0x00000002c8187825 */ /* 0x000fe200078e00d6 */
[----:B------:R-:W-:Y:S02]  /*1a50*/  MOV R26, R28 ;  /* 0x0000001c001a7202 */ /* 0x000fe40000000f00 */
[----:B------:R-:W-:Y:S02]  /*1a60*/  LDSM.16.M88.4 R148, [R150] ;  /* 0x000000009694783b */ /* 0x000fe40000000200 */
[----:B------:R-:W-:Y:S02]  /*1a70*/  MOV R28, R24 ;  /* 0x00000018001c7202 */ /* 0x000fe40000000f00 */
[----:B------:R-:W4:Y:S04]  /*1a80*/  LDSM.16.M88.4 R24, [R26] ;  /* 0x000000001a18783b */ /* 0x000f280000000200 */
[----:B-1----:R-:W1:Y:S04]  /*1a90*/  LDSM.16.M88.4 R144, [R218] ;  /* 0x00000000da90783b */ /* 0x002e680000000200 */
[----:B------:R-:W3:Y:S01]  /*1aa0*/  LDSM.16.M88.4 R28, [R28] ;  /* 0x000000001c1c783b */ /* 0x000ee20000000200 */
[-C--:B----4-:R-:W-:Y:S08]  /*1ab0*/  HMMA.16816.F32 R116, R172, R24.reuse, R116 ;  /* 0x00000018ac74723c */ /* 0x090ff00000001874 */
[-C--:B------:R-:W-:Y:S08]  /*1ac0*/  HMMA.16816.F32 R84, R164, R24.reuse, R84 ;  /* 0x00000018a454723c */ /* 0x080ff00000001854 */
[-C--:B--2---:R-:W-:Y:S08]  /*1ad0*/  HMMA.16816.F32 R52, R152, R24.reuse, R52 ;  /* 0x000000189834723c */ /* 0x084ff00000001834 */
[----:B------:R-:W-:Y:S01]  /*1ae0*/  HMMA.16816.F32 R136, R20, R24, R136 ;  /* 0x000000181488723c */ /* 0x000fe20000001888 */
[----:B------:R-:W-:-:S05]  /*1af0*/  VIADD R24, R201, 0x3 ;  /* 0x00000003c9187836 */ /* 0x000fca0000000000 */
[----:B------:R-:W-:Y:S02]  /*1b00*/  ISETP.GE.AND P0, PT, R24, R211, PT ;  /* 0x000000d31800720c */ /* 0x000fe40003f06270 */
[----:B------:R-:W-:Y:S01]  /*1b10*/  HMMA.16816.F32 R132, R172, R148, R132 ;  /* 0x00000094ac84723c */ /* 0x000fe20000001884 */
[----:B------:R-:W-:-:S07]  /*1b20*/  IMAD.WIDE.U32 R24, R156, 0x2, R216 ;  /* 0x000000029c187825 */ /* 0x000fce00078e00d8 */
[C---:B------:R-:W-:Y:S08]  /*1b30*/  HMMA.16816.F32 R128, R172.reuse, R150, R128 ;  /* 0x00000096ac80723c */ /* 0x040ff00000001880 */
[C---:B-1----:R-:W-:Y:S08]  /*1b40*/  HMMA.16816.F32 R124, R172.reuse, R144, R124 ;  /* 0x00000090ac7c723c */ /* 0x042ff0000000187c */
[C---:B------:R-:W-:Y:S08]  /*1b50*/  HMMA.16816.F32 R120, R172.reuse, R146, R120 ;  /* 0x00000092ac78723c */ /* 0x040ff00000001878 */
[C---:B------:R-:W-:Y:S08]  /*1b60*/  HMMA.16816.F32 R112, R172.reuse, R26, R112 ;  /* 0x0000001aac70723c */ /* 0x040ff00000001870 */
[C---:B---3--:R-:W-:Y:S08]  /*1b70*/  HMMA.16816.F32 R108, R172.reuse, R28, R108 ;  /* 0x0000001cac6c723c */ /* 0x048ff0000000186c */
[----:B------:R-:W-:Y:S08]  /*1b80*/  HMMA.16816.F32 R104, R172, R30, R104 ;  /* 0x0000001eac68723c */ /* 0x000ff00000001868 */
[C---:B------:R-:W-:Y:S08]  /*1b90*/  HMMA.16816.F32 R100, R164.reuse, R148, R100 ;  /* 0x00000094a464723c */ /* 0x040ff00000001864 */
[C---:B------:R-:W-:Y:S08]  /*1ba0*/  HMMA.16816.F32 R96, R164.reuse, R150, R96 ;  /* 0x00000096a460723c */ /* 0x040ff00000001860 */
[C---:B------:R-:W-:Y:S08]  /*1bb0*/  HMMA.16816.F32 R92, R164.reuse, R144, R92 ;  /* 0x00000090a45c723c */ /* 0x040ff0000000185c */
[C---:B------:R-:W-:Y:S08]  /*1bc0*/  HMMA.16816.F32 R88, R164.reuse, R146, R88 ;  /* 0x00000092a458723c */ /* 0x040ff00000001858 */
[C---:B------:R-:W-:Y:S08]  /*1bd0*/  HMMA.16816.F32 R80, R164.reuse, R28, R80 ;  /* 0x0000001ca450723c */ /* 0x040ff00000001850 */
[C---:B------:R-:W-:Y:S08]  /*1be0*/  HMMA.16816.F32 R76, R164.reuse, R30, R76 ;  /* 0x0000001ea44c723c */ /* 0x040ff0000000184c */
        /* <DEDUP_REMOVED lines=10> */
[----:B------:R-:W-:Y:S01]  /*1c90*/  HMMA.16816.F32 R140, R20, R144, R140 ;  /* 0x00000090148c723c */ /* 0x000fe2000000188c */
[----:B------:R-:W-:-:S07]  /*1ca0*/  IMAD.WIDE.U32 R144, R0, 0x2, R216 ;  /* 0x0000000200907825 */ /* 0x000fce00078e00d8 */
[C---:B------:R-:W-:Y:S08]  /*1cb0*/  HMMA.16816.F32 R8, R20.reuse, R146, R8 ;  /* 0x000000921408723c */ /* 0x040ff00000001808 */
[----:B------:R-:W-:Y:S01]  /*1cc0*/  HMMA.16816.F32 R12, R20, R28, R12 ;  /* 0x0000001c140c723c */ /* 0x000fe2000000180c */
[----:B------:R-:W-:-:S07]  /*1cd0*/  IMAD.WIDE.U32 R28, R3, 0x2, R216 ;  /* 0x00000002031c7825 */ /* 0x000fce00078e00d8 */
[----:B------:R-:W-:Y:S01]  /*1ce0*/  HMMA.16816.F32 R16, R20, R30, R16 ;  /* 0x0000001e1410723c */ /* 0x000fe20000001810 */
[----:B------:R-:W-:-:S07]  /*1cf0*/  IMAD.WIDE.U32 R30, R2, 0x2, R216 ;  /* 0x00000002021e7825 */ /* 0x000fce00078e00d8 */
[----:B------:R-:W-:Y:S01]  /*1d00*/  HMMA.16816.F32 R4, R20, R26, R4 ;  /* 0x0000001a1404723c */ /* 0x000fe20000001804 */
[----:B------:R-:W-:-:S04]  /*1d10*/  NOP ;  /* 0x0000000000007918 */ /* 0x000fc80000000000 */
[----:B------:R-:W-:-:S15]  /*1d20*/  @P0 BRA `(.L_x_1) ;  /* 0x00000004000c0947 */ /* 0x000fde0003800000 */
[----:B------:R-:W-:Y:S01]  /*1d30*/  VIADD R20, R212, 0xfffffff8 ;  /* 0xfffffff8d4147836 */ /* 0x000fe20000000000 */
[----:B------:R-:W1:Y:S01]  /*1d40*/  S2R R22, SR_TID.X ;  /* 0x0000000000167919 */ /* 0x000e620000002100 */
[----:B------:R-:W2:Y:S03]  /*1d50*/  LDC.64 R150, c[0x0][0x380] ;  /* 0x0000e000ff967b82 */ /* 0x000ea60000000a00 */
[----:B------:R-:W-:-:S05]  /*1d60*/  LOP3.LUT R20, R20, 0x18, RZ, 0xc0, !PT ;  /* 0x0000001814147812 */ /* 0x000fca00078ec0ff */
[----:B------:R-:W-:-:S05]  /*1d70*/  IMAD.IADD R20, R1, 0x1, R20 ;  /* 0x0000000101147824 */ /* 0x000fca00078e0214 */
[----:B------:R-:W3:Y:S04]  /*1d80*/  LDL.64 R146, [R20] ;  /* 0x0000000014927983 */ /* 0x000ee80000100a00 */
[----:B------:R-:W4:Y:S01]  /*1d90*/  LDL.64 R148, [R20+0x20] ;  /* 0x0000200014947983 */ /* 0x000f220000100a00 */
[----:B------:R-:W-:Y:S02]  /*1da0*/  VIADD R165, R202, 0x60 ;  /* 0x00000060caa57836 */ /* 0x000fe40000000000 */
[----:B------:R-:W-:Y:S01]  /*1db0*/  VIADD R155, R203, 0x60 ;  /* 0x00000060cb9b7836 */ /* 0x000fe20000000000 */
[----:B------:R-:W5:Y:S01]  /*1dc0*/  S2R R21, SR_TID.Y ;  /* 0x0000000000157919 */ /* 0x000f620000002200 */
[----:B------:R-:W-:Y:S02]  /*1dd0*/  VIADD R153, R204, 0x60 ;  /* 0x00000060cc997836 */ /* 0x000fe40000000000 */
[--C-:B--2---:R-:W-:Y:S01]  /*1de0*/  IMAD.WIDE.U32 R164, R165, 0x2, R150.reuse ;  /* 0x00000002a5a47825 */ /* 0x104fe200078e0096 */
[----:B------:R-:W2:Y:S03]  /*1df0*/  S2R R26, SR_TID.Z ;  /* 0x00000000001a7919 */ /* 0x000ea60000002300 */
[----:B------:R-:W-:-:S04]  /*1e00*/  IMAD.WIDE.U32 R154, R155, 0x2, R150 ;  /* 0x000000029b9a7825 */ /* 0x000fc800078e0096 */
[----:B-1----:R-:W-:Y:S02]  /*1e10*/  IMAD.SHL.U32 R23, R22, 0x8, RZ ;  /* 0x0000000816177824 */ /* 0x002fe400078e00ff */
[----:B------:R-:W-:-:S03]  /*1e20*/  IMAD.WIDE.U32 R152, R153, 0x2, R150 ;  /* 0x0000000299987825 */ /* 0x000fc600078e0096 */
[----:B------:R-:W-:Y:S01]  /*1e30*/  LOP3.LUT R23, R23, 0x38, RZ, 0xc0, !PT ;  /* 0x0000003817177812 */ /* 0x000fe200078ec0ff */
[----:B-----5:R-:W-:-:S03]  /*1e40*/  IMAD R21, R21, 0x20, R22 ;  /* 0x0000002015157824 */ /* 0x020fc600078e0216 */
[----:B------:R-:W-:Y:S01]  /*1e50*/  LOP3.LUT R22, R23, 0x18, R22, 0x78, !PT ;  /* 0x0000001817167812 */ /* 0x000fe200078e7816 */
[----:B--2---:R-:W-:-:S04]  /*1e60*/  IMAD R21, R26, 0x40, R21 ;  /* 0x000000401a157824 */ /* 0x004fc800078e0215 */
[----:B------:R-:W-:-:S05]  /*1e70*/  IMAD.SHL.U32 R21, R21, 0x8, RZ ;  /* 0x0000000815157824 */ /* 0x000fca00078e00ff */
[----:B------:R-:W-:-:S05]  /*1e80*/  LOP3.LUT R21, R22, 0xfffc0, R21, 0xf8, !PT ;  /* 0x000fffc016157812 */ /* 0x000fca00078ef815 */
[----:B---3--:R-:W-:-:S04]  /*1e90*/  IMAD.WIDE.U32 R146, R21, 0x2, R146 ;  /* 0x0000000215927825 */ /* 0x008fc800078e0092 */
[----:B----4-:R-:W-:Y:S01]  /*1ea0*/  IMAD.WIDE.U32 R148, R213, 0x2, R148 ;  /* 0x00000002d5947825 */ /* 0x010fe200078e0094 */
[C---:B------:R-:W-:Y:S02]  /*1eb0*/  IADD3 R20, P2, PT, R146.reuse, 0x1800, RZ ;  /* 0x0000180092147810 */ /* 0x040fe40007f5e0ff */
[C---:B------:R-:W-:Y:S02]  /*1ec0*/  IADD3 R22, P1, PT, R146.reuse, 0x1000, RZ ;  /* 0x0000100092167810 */ /* 0x040fe40007f3e0ff */
[----:B------:R-:W-:Y:S01]  /*1ed0*/  IADD3 R26, P0, PT, R146, 0x800, RZ ;  /* 0x00000800921a7810 */ /* 0x000fe20007f1e0ff */
[--C-:B------:R-:W-:Y:S01]  /*1ee0*/  IMAD.X R21, RZ, RZ, R147.reuse, P2 ;  /* 0x000000ffff157224 */ /* 0x100fe200010e0693 */
[----:B------:R-:W-:Y:S01]  /*1ef0*/  MOV R167, R146 ;  /* 0x0000009200a77202 */ /* 0x000fe20000000f00 */
[--C-:B------:R-:W-:Y:S01]  /*1f00*/  IMAD.X R23, RZ, RZ, R147.reuse, P1 ;  /* 0x000000ffff177224 */ /* 0x100fe200008e0693 */
[----:B------:R-:W-:Y:S01]  /*1f10*/  MOV R221, R148 ;  /* 0x0000009400dd7202 */ /* 0x000fe20000000f00 */
[----:B------:R-:W-:Y:S01]  /*1f20*/  IMAD.X R27, RZ, RZ, R147, P0 ;  /* 0x000000ffff1b7224 */ /* 0x000fe200000e0693 */
[----:B------:R-:W-:Y:S01]  /*1f30*/  MOV R219, R20 ;  /* 0x0000001400db7202 */ /* 0x000fe20000000f00 */
[----:B------:R-:W-:Y:S01]  /*1f40*/  @!PT LDS RZ, [RZ] ;  /* 0x00000000fffff984 */ /* 0x000fe20000000800 */
[----:B------:R-:W-:Y:S01]  /*1f50*/  @!PT LDS RZ, [RZ] ;  /* 0x00000000fffff984 */ /* 0x000fe20000000800 */
[----:B------:R-:W-:Y:S01]  /*1f60*/  @!PT LDS RZ, [RZ] ;  /* 0x00000000fffff984 */ /* 0x000fe20000000800 */
[----:B------:R1:W-:Y:S01]  /*1f70*/  LDGSTS.E.BYPASS.128 [R167], desc[UR4][R164.64] ;  /* 0x00000000a4a77fae */ /* 0x0003e2000b981804 */
[----:B------:R-:W2:Y:S01]  /*1f80*/  LDC.64 R20, c[0x0][0x388] ;  /* 0x0000e200ff147b82 */ /* 0x000ea20000000a00 */
[----:B------:R-:W-:Y:S01]  /*1f90*/  MOV R175, R22 ;  /* 0x0000001600af7202 */ /* 0x000fe20000000f00 */
[----:B------:R-:W-:Y:S01]  /*1fa0*/  VIADD R23, R205, 0x60 ;  /* 0x00000060cd177836 */ /* 0x000fe20000000000 */
[----:B------:R-:W-:-:S02]  /*1fb0*/  IADD3 R146, P0, PT, R148, 0x800, RZ ;  /* 0x0000080094927810 */ /* 0x000fc40007f1e0ff */
[C---:B------:R-:W-:Y:S01]  /*1fc0*/  IADD3 R22, P1, PT, R148.reuse, 0x1000, RZ ;  /* 0x0000100094167810 */ /* 0x040fe20007f3e0ff */
[----:B------:R-:W-:Y:S01]  /*1fd0*/  IMAD.WIDE.U32 R150, R23, 0x2, R150 ;  /* 0x0000000217967825 */ /* 0x000fe200078e0096 */
[----:B------:R-:W-:Y:S02]  /*1fe0*/  MOV R173, R26 ;  /* 0x0000001a00ad7202 */ /* 0x000fe40000000f00 */
[----:B------:R-:W-:Y:S01]  /*1ff0*/  IADD3 R26, P2, PT, R148, 0x1800, RZ ;  /* 0x00001800941a7810 */ /* 0x000fe20007f5e0ff */
[--C-:B------:R-:W-:Y:S02]  /*2000*/  IMAD.X R147, RZ, RZ, R149.reuse, P0 ;  /* 0x000000ffff937224 */ /* 0x100fe400000e0695 */
[--C-:B------:R-:W-:Y:S01]  /*2010*/  IMAD.X R23, RZ, RZ, R149.reuse, P1 ;  /* 0x000000ffff177224 */ /* 0x100fe200008e0695 */
[----:B------:R3:W-:Y:S01]  /*2020*/  LDGSTS.E.BYPASS.128 [R173], desc[UR4][R154.64] ;  /* 0x000000009aad7fae */ /* 0x0007e2000b981804 */
[----:B------:R-:W-:Y:S01]  /*2030*/  IMAD.X R27, RZ, RZ, R149, P2 ;  /* 0x000000ffff1b7224 */ /* 0x000fe200010e0695 */
[----:B------:R-:W-:Y:S01]  /*2040*/  MOV R223, R146 ;  /* 0x0000009200df7202 */ /* 0x000fe20000000f00 */
[----:B------:R-:W-:Y:S01]  /*2050*/  VIADD R147, R209, 0x60 ;  /* 0x00000060d1937836 */ /* 0x000fe20000000000 */
[----:B-1----:R-:W-:Y:S01]  /*2060*/  MOV R165, R22 ;  /* 0x0000001600a57202 */ /* 0x002fe20000000f00 */
[----:B------:R-:W-:Y:S01]  /*2070*/  VIADD R23, R208, 0x60 ;  /* 0x00000060d0177836 */ /* 0x000fe20000000000 */
[----:B------:R-:W-:Y:S01]  /*2080*/  MOV R167, R26 ;  /* 0x0000001a00a77202 */ /* 0x000fe20000000f00 */
[----:B------:R-:W-:Y:S01]  /*2090*/  VIADD R149, R207, 0x60 ;  /* 0x00000060cf957836 */ /* 0x000fe20000000000 */
[----:B------:R1:W-:Y:S01]  /*20a0*/  LDGSTS.E.BYPASS.128 [R175], desc[UR4][R152.64] ;  /* 0x0000000098af7fae */ /* 0x0003e2000b981804 */
[----:B--2---:R-:W-:-:S03]  /*20b0*/  IMAD.WIDE.U32 R146, R147, 0x2, R20 ;  /* 0x0000000293927825 */ /* 0x004fc600078e0014 */
[----:B------:R1:W-:Y:S01]  /*20c0*/  LDGSTS.E.BYPASS.128 [R219], desc[UR4][R150.64] ;  /* 0x0000000096db7fae */ /* 0x0003e2000b981804 */
[----:B---3--:R-:W-:-:S03]  /*20d0*/  VIADD R155, R206, 0x60 ;  /* 0x00000060ce9b7836 */ /* 0x008fc60000000000 */
[----:B------:R1:W-:Y:S01]  /*20e0*/  LDGSTS.E.BYPASS.128 [R221], desc[UR4][R146.64] ;  /* 0x0000000092dd7fae */ /* 0x0003e2000b981804 */
[----:B------:R-:W-:-:S04]  /*20f0*/  IMAD.WIDE.U32 R26, R23, 0x2, R20 ;  /* 0x00000002171a7825 */ /* 0x000fc800078e0014 */
[--C-:B------:R-:W-:Y:S01]  /*2100*/  IMAD.WIDE.U32 R22, R149, 0x2, R20.reuse ;  /* 0x0000000295167825 */ /* 0x100fe200078e0014 */
[----:B------:R1:W-:Y:S03]  /*2110*/  LDGSTS.E.BYPASS.128 [R223], desc[UR4][R26.64] ;  /* 0x000000001adf7fae */ /* 0x0003e6000b981804 */
[----:B------:R-:W-:Y:S01]  /*2120*/  IMAD.WIDE.U32 R20, R155, 0x2, R20 ;  /* 0x000000029b147825 */ /* 0x000fe200078e0014 */
[----:B------:R1:W-:Y:S04]  /*2130*/  LDGSTS.E.BYPASS.128 [R165], desc[UR4][R22.64] ;  /* 0x0000000016a57fae */ /* 0x0003e8000b981804 */
[----:B------:R1:W-:Y:S04]  /*2140*/  LDGSTS.E.BYPASS.128 [R167], desc[UR4][R20.64] ;  /* 0x0000000014a77fae */ /* 0x0003e8000b981804 */
[----:B------:R-:W0:Y:S02]  /*2150*/  LDGDEPBAR ;  /* 0x00000000000079af */ /* 0x000e240000000000 */
.L_x_1:
[--C-:B-1----:R-:W-:Y:S01]  /*2160*/  IMAD.WIDE.U32 R146, R157, 0x2, R216.reuse ;  /* 0x000000029d927825 */ /* 0x102fe200078e00d8 */
[----:B------:R-:W2:Y:S03]  /*2170*/  LD.E R172, desc[UR4][R144.64] ;  /* 0x0000000490ac7980 */ /* 0x000ea6000c101900 */
[--C-:B------:R-:W-:Y:S01]  /*2180*/  IMAD.WIDE.U32 R218, R158, 0x2, R216.reuse ;  /* 0x000000029eda7825 */ /* 0x100fe200078e00d8 */
[----:B------:R-:W2:Y:S03]  /*2190*/  LD.E R174, desc[UR4][R30.64] ;  /* 0x000000041eae7980 */ /* 0x000ea6000c101900 */
[--C-:B------:R-:W-:Y:S01]  /*21a0*/  IMAD.WIDE.U32 R26, R159, 0x2, R216.reuse ;  /* 0x000000029f1a7825 */ /* 0x100fe200078e00d8 */
[----:B------:R1:W2:Y:S03]  /*21b0*/  LD.E R173, desc[UR4][R28.64] ;  /* 0x000000041cad7980 */ /* 0x0002a6000c101900 */
[--C-:B------:R-:W-:Y:S01]  /*21c0*/  IMAD.WIDE.U32 R150, R160, 0x2, R216.reuse ;  /* 0x00000002a0967825 */ /* 0x100fe200078e00d8 */
[----:B------:R3:W4:Y:S03]  /*21d0*/  LD.E R164, desc[UR4][R146.64] ;  /* 0x0000000492a47980 */ /* 0x000726000c101900 */
[--C-:B------:R-:W-:Y:S01]  /*21e0*/  IMAD.WIDE.U32 R148, R161, 0x2, R216.reuse ;  /* 0x00000002a1947825 */ /* 0x100fe200078e00d8 */
[----:B------:R-:W2:Y:S03]  /*21f0*/  LD.E R175, desc[UR4][R24.64] ;  /* 0x0000000418af7980 */ /* 0x000ea6000c101900 */
[--C-:B-1----:R-:W-:Y:S01]  /*2200*/  IMAD.WIDE.U32 R28, R162, 0x2, R216.reuse ;  /* 0x00000002a21c7825 */ /* 0x102fe200078e00d8 */
[----:B------:R-:W4:Y:S03]  /*2210*/  LD.E R165, desc[UR4][R26.64] ;  /* 0x000000041aa57980 */ /* 0x000f26000c101900 */
[--C-:B------:R-:W-:Y:S01]  /*2220*/  IMAD.WIDE.U32 R20, R163, 0x2, R216.reuse ;  /* 0x00000002a3147825 */ /* 0x100fe200078e00d8 */
[----:B------:R-:W4:Y:S03]  /*2230*/  LD.E R166, desc[UR4][R218.64] ;  /* 0x00000004daa67980 */ /* 0x000f26000c101900 */
[--C-:B------:R-:W-:Y:S01]  /*2240*/  IMAD.WIDE.U32 R22, R168, 0x2, R216.reuse ;  /* 0x00000002a8167825 */ /* 0x100fe200078e00d8 */
[----:B------:R-:W4:Y:S03]  /*2250*/  LD.E R167, desc[UR4][R150.64] ;  /* 0x0000000496a77980 */ /* 0x000f26000c101900 */
[--C-:B------:R-:W-:Y:S01]  /*2260*/  IMAD.WIDE.U32 R30, R169, 0x2, R216.reuse ;  /* 0x00000002a91e7825 */ /* 0x100fe200078e00d8 */
[----:B------:R-:W5:Y:S03]  /*2270*/  LD.E R152, desc[UR4][R148.64] ;  /* 0x0000000494987980 */ /* 0x000f66000c101900 */
[--C-:B---3--:R-:W-:Y:S01]  /*2280*/  IMAD.WIDE.U32 R146, R170, 0x2, R216.reuse ;  /* 0x00000002aa927825 */ /* 0x108fe200078e00d8 */
[----:B------:R1:W5:Y:S03]  /*2290*/  LD.E R154, desc[UR4][R28.64] ;  /* 0x000000041c9a7980 */ /* 0x000366000c101900 */
[--C-:B------:R-:W-:Y:S01]  /*22a0*/  IMAD.WIDE.U32 R144, R171, 0x2, R216.reuse ;  /* 0x00000002ab907825 */ /* 0x100fe200078e00d8 */
[----:B------:R3:W5:Y:S03]  /*22b0*/  LD.E R153, desc[UR4][R20.64] ;  /* 0x0000000414997980 */ /* 0x000766000c101900 */
[----:B------:R-:W-:Y:S01]  /*22c0*/  IMAD.WIDE.U32 R216, R176, 0x2, R216 ;  /* 0x00000002b0d87825 */ /* 0x000fe200078e00d8 */
[----:B------:R3:W5:Y:S04]  /*22d0*/  LD.E R155, desc[UR4][R22.64] ;  /* 0x00000004169b7980 */ /* 0x000768000c101900 */
[----:B------:R3:W5:Y:S04]  /*22e0*/  LD.E R24, desc[UR4][R30.64] ;  /* 0x000000041e187980 */ /* 0x000768000c101900 */
[----:B------:R-:W5:Y:S04]  /*22f0*/  LD.E R26, desc[UR4][R146.64] ;  /* 0x00000004921a7980 */ /* 0x000f68000c101900 */
[----:B------:R3:W5:Y:S04]  /*2300*/  LD.E R25, desc[UR4][R144.64] ;  /* 0x0000000490197980 */ /* 0x000768000c101900 */
[----:B------:R-:W5:Y:S01]  /*2310*/  LD.E R27, desc[UR4][R216.64] ;  /* 0x00000004d81b7980 */ /* 0x000f62000c101900 */
[----:B-1----:R-:W-:-:S04]  /*2320*/  IMAD.WIDE.U32 R28, R178, 0x2, R214 ;  /* 0x00000002b21c7825 */ /* 0x002fc800078e00d6 */
[----:B---3--:R-:W-:-:S04]  /*2330*/  IMAD.WIDE.U32 R20, R179, 0x2, R214 ;  /* 0x00000002b3147825 */ /* 0x008fc800078e00d6 */
[----:B------:R-:W-:-:S04]  /*2340*/  IMAD.WIDE.U32 R22, R177, 0x2, R214 ;  /* 0x00000002b1167825 */ /* 0x000fc800078e00d6 */
[----:B------:R-:W-:Y:S01]  /*2350*/  IMAD.WIDE.U32 R214, R180, 0x2, R214 ;  /* 0x00000002b4d67825 */ /* 0x000fe200078e00d6 */
[----:B------:R-:W-:Y:S02]  /*2360*/  MOV R28, R28 ;  /* 0x0000001c001c7202 */ /* 0x000fe40000000f00 */
[----:B------:R-:W-:Y:S02]  /*2370*/  MOV R22, R22 ;  /* 0x0000001600167202 */ /* 0x000fe40000000f00 */
[----:B------:R-:W-:Y:S02]  /*2380*/  MOV R148, R214 ;  /* 0x000000d600947202 */ /* 0x000fe40000000f00 */
[----:B------:R-:W-:Y:S01]  /*2390*/  MOV R212, R20 ;  /* 0x0000001400d47202 */ /* 0x000fe20000000f00 */
[----:B------:R-:W2:Y:S04]  /*23a0*/  LDSM.16.M88.4 R28, [R28] ;  /* 0x000000001c1c783b */ /* 0x000ea80000000200 */
[----:B------:R-:W1:Y:S04]  /*23b0*/  LDSM.16.M88.4 R144, [R212] ;  /* 0x00000000d490783b */ /* 0x000e680000000200 */
[----:B------:R-:W3:Y:S04]  /*23c0*/  LDSM.16.M88.4 R20, [R22] ;  /* 0x000000001614783b */ /* 0x000ee80000000200 */
[----:B------:R-:W3:Y:S01]  /*23d0*/  LDSM.16.M88.4 R148, [R148] ;  /* 0x000000009494783b */ /* 0x000ee20000000200 */
[----:B------:R-:W-:-:S05]  /*23e0*/  VIADD R210, R210, 0x1 ;  /* 0x00000001d2d27836 */ /* 0x000fca0000000000 */
[----:B------:R-:W-:Y:S01]  /*23f0*/  ISETP.NE.AND P0, PT, R210, RZ, PT ;  /* 0x000000ffd200720c */ /* 0x000fe20003f05270 */
[----:B------:R-:W-:Y:S02]  /*2400*/  VIADD R201, R201, 0x1 ;  /* 0x00000001c9c97836 */ /* 0x000fe40000000000 */
[----:B------:R-:W-:Y:S02]  /*2410*/  VIADD R209, R209, 0x20 ;  /* 0x00000020d1d17836 */ /* 0x000fe40000000000 */
[----:B------:R-:W-:Y:S02]  /*2420*/  VIADD R208, R208, 0x20 ;  /* 0x00000020d0d07836 */ /* 0x000fe40000000000 */
[----:B------:R-:W-:Y:S02]  /*2430*/  VIADD R207, R207, 0x20 ;  /* 0x00000020cfcf7836 */ /* 0x000fe40000000000 */
[----:B------:R-:W-:Y:S02]  /*2440*/  VIADD R206, R206, 0x20 ;  /* 0x00000020cece7836 */ /* 0x000fe40000000000 */
[----:B------:R-:W-:-:S02]  /*2450*/  VIADD R205, R205, 0x20 ;  /* 0x00000020cdcd7836 */ /* 0x000fc40000000000 */
[----:B------:R-:W-:Y:S02]  /*2460*/  VIADD R204, R204, 0x20 ;  /* 0x00000020cccc7836 */ /* 0x000fe40000000000 */
[----:B------:R-:W-:Y:S02]  /*2470*/  VIADD R203, R203, 0x20 ;  /* 0x00000020cbcb7836 */ /* 0x000fe40000000000 */
[----:B------:R-:W-:Y:S01]  /*2480*/  VIADD R202, R202, 0x20 ;  /* 0x00000020caca7836 */ /* 0x000fe20000000000 */
[C---:B--2---:R-:W-:Y:S08]  /*2490*/  HMMA.16816.F32 R132, R172.reuse, R28, R132 ;  /* 0x0000001cac84723c */ /* 0x044ff00000001884 */
[C---:B------:R-:W-:Y:S08]  /*24a0*/  HMMA.16816.F32 R128, R172.reuse, R30, R128 ;  /* 0x0000001eac80723c */ /* 0x040ff00000001880 */
[C---:B-1----:R-:W-:Y:S08]  /*24b0*/  HMMA.16816.F32 R124, R172.reuse, R144, R124 ;  /* 0x00000090ac7c723c */ /* 0x042ff0000000187c */
[C---:B------:R-:W-:Y:S08]  /*24c0*/  HMMA.16816.F32 R120, R172.reuse, R146, R120 ;  /* 0x00000092ac78723c */ /* 0x040ff00000001878 */
[C---:B---3--:R-:W-:Y:S08]  /*24d0*/  HMMA.16816.F32 R116, R172.reuse, R20, R116 ;  /* 0x00000014ac74723c */ /* 0x048ff00000001874 */
[C---:B------:R-:W-:Y:S08]  /*24e0*/  HMMA.16816.F32 R112, R172.reuse, R22, R112 ;  /* 0x00000016ac70723c */ /* 0x040ff00000001870 */
[C---:B------:R-:W-:Y:S08]  /*24f0*/  HMMA.16816.F32 R108, R172.reuse, R148, R108 ;  /* 0x00000094ac6c723c */ /* 0x040ff0000000186c */
[----:B------:R-:W-:Y:S08]  /*2500*/  HMMA.16816.F32 R104, R172, R150, R104 ;  /* 0x00000096ac68723c */ /* 0x000ff00000001868 */
[C---:B----4-:R-:W-:Y:S08]  /*2510*/  HMMA.16816.F32 R100, R164.reuse, R28, R100 ;  /* 0x0000001ca464723c */ /* 0x050ff00000001864 */
[C---:B------:R-:W-:Y:S08]  /*2520*/  HMMA.16816.F32 R96, R164.reuse, R30, R96 ;  /* 0x0000001ea460723c */ /* 0x040ff00000001860 */
[C---:B------:R-:W-:Y:S08]  /*2530*/  HMMA.16816.F32 R92, R164.reuse, R144, R92 ;  /* 0x00000090a45c723c */ /* 0x040ff0000000185c */
[C---:B------:R-:W-:Y:S08]  /*2540*/  HMMA.16816.F32 R88, R164.reuse, R146, R88 ;  /* 0x00000092a458723c */ /* 0x040ff00000001858 */
[C---:B------:R-:W-:Y:S08]  /*2550*/  HMMA.16816.F32 R84, R164.reuse, R20, R84 ;  /* 0x00000014a454723c */ /* 0x040ff00000001854 */
[C---:B------:R-:W-:Y:S08]  /*2560*/  HMMA.16816.F32 R80, R164.reuse, R148, R80 ;  /* 0x00000094a450723c */ /* 0x040ff00000001850 */
[C---:B------:R-:W-:Y:S08]  /*2570*/  HMMA.16816.F32 R76, R164.reuse, R150, R76 ;  /* 0x00000096a44c723c */ /* 0x040ff0000000184c */
[----:B------:R-:W-:Y:S08]  /*2580*/  HMMA.16816.F32 R72, R164, R22, R72 ;  /* 0x00000016a448723c */ /* 0x000ff00000001848 */
[C---:B-----5:R-:W-:Y:S08]  /*2590*/  HMMA.16816.F32 R68, R152.reuse, R28, R68 ;  /* 0x0000001c9844723c */ /* 0x060ff00000001844 */
        /* <DEDUP_REMOVED lines=13> */
[C---:B------:R-:W-:Y:S08]  /*2670*/  HMMA.16816.F32 R136, R24.reuse, R20, R136 ;  /* 0x000000141888723c */ /* 0x040ff00000001888 */
[----:B------:R-:W-:Y:S01]  /*2680*/  HMMA.16816.F32 R4, R24, R22, R4 ;  /* 0x000000161804723c */ /* 0x000fe20000001804 */
[----:B------:R-:W-:-:S04]  /*2690*/  NOP ;  /* 0x0000000000007918 */ /* 0x000fc80000000000 */
[----:B------:R-:W-:-:S15]  /*26a0*/  @P0 BRA `(.L_x_2) ;  /* 0xfffffff000340947 */ /* 0x000fde000383ffff */
.L_x_0:
[----:B------:R-:W1:Y:S01]  /*26b0*/  S2R R2, SR_TID.X ;  /* 0x0000000000027919 */ /* 0x000e620000002100 */
[----:B------:R-:W-:Y:S01]  /*26c0*/  F2FP.F16.F32.PACK_AB R6, R7, R6 ;  /* 0x000000060706723e */ /* 0x000fe200000000ff */
[----:B------:R-:W2:Y:S01]  /*26d0*/  LDC R20, c[0x0][0x39c] ;  /* 0x0000e700ff147b82 */ /* 0x000ea20000000800 */
[----:B------:R-:W-:Y:S01]  /*26e0*/  F2FP.F16.F32.PACK_AB R8, R9, R8 ;  /* 0x000000080908723e */ /* 0x000fe200000000ff */
[----:B------:R-:W3:Y:S01]  /*26f0*/  S2R R3, SR_TID.Y ;  /* 0x0000000000037919 */ /* 0x000ee20000002200 */
[----:B------:R-:W-:Y:S02]  /*2700*/  F2FP.F16.F32.PACK_AB R4, R5, R4 ;  /* 0x000000040504723e */ /* 0x000fe400000000ff */
[----:B------:R-:W-:Y:S01]  /*2710*/  F2FP.F16.F32.PACK_AB R116, R117, R116 ;  /* 0x000000747574723e */ /* 0x000fe200000000ff */
[----:B------:R-:W3:Y:S01]  /*2720*/  S2R R22, SR_CTAID.X ;  /* 0x0000000000167919 */ /* 0x000ee20000002500 */
[----:B------:R-:W-:Y:S01]  /*2730*/  F2FP.F16.F32.PACK_AB R5, R49, R48 ;  /* 0x000000303105723e */ /* 0x000fe200000000ff */
[----:B------:R-:W4:Y:S01]  /*2740*/  LDC.64 R28, c[0x0][0x390] ;  /* 0x0000e400ff1c7b82 */ /* 0x000f220000000a00 */
[----:B------:R-:W-:Y:S01]  /*2750*/  F2FP.F16.F32.PACK_AB R112, R113, R112 ;  /* 0x000000707170723e */ /* 0x000fe200000000ff */
[----:B------:R-:W5:Y:S01]  /*2760*/  S2R R7, SR_TID.Z ;  /* 0x0000000000077919 */ /* 0x000f620000002300 */
[----:B------:R-:W-:-:S02]  /*2770*/  F2FP.F16.F32.PACK_AB R118, R119, R118 ;  /* 0x000000767776723e */ /* 0x000fc400000000ff */
[----:B------:R-:W-:Y:S01]  /*2780*/  F2FP.F16.F32.PACK_AB R14, R15, R14 ;  /* 0x0000000e0f0e723e */ /* 0x000fe200000000ff */
[----:B------:R-:W2:Y:S01]  /*2790*/  S2R R9, SR_CTAID.Y ;  /* 0x0000000000097919 */ /* 0x000ea20000002600 */
[----:B------:R-:W-:Y:S02]  /*27a0*/  PRMT R15, R116, 0x7632, R15 ;  /* 0x00007632740f7816 */ /* 0x000fe4000000000f */
[----:B------:R-:W-:Y:S02]  /*27b0*/  F2FP.F16.F32.PACK_AB R114, R115, R114 ;  /* 0x000000727372723e */ /* 0x000fe400000000ff */
[----:B------:R-:W-:Y:S02]  /*27c0*/  F2FP.F16.F32.PACK_AB R132, R133, R132 ;  /* 0x000000848584723e */ /* 0x000fe400000000ff */
[----:B------:R-:W-:Y:S02]  /*27d0*/  PRMT R24, R118, 0x7632, R24 ;  /* 0x0000763276187816 */ /* 0x000fe40000000018 */
[----:B------:R-:W-:-:S02]  /*27e0*/  F2FP.F16.F32.PACK_AB R128, R129, R128 ;  /* 0x000000808180723e */ /* 0x000fc400000000ff */
[----:B------:R-:W-:Y:S02]  /*27f0*/  F2FP.F16.F32.PACK_AB R134, R135, R134 ;  /* 0x000000868786723e */ /* 0x000fe400000000ff */
[----:B------:R-:W-:Y:S02]  /*2800*/  F2FP.F16.F32.PACK_AB R130, R131, R130 ;  /* 0x000000828382723e */ /* 0x000fe400000000ff */
[----:B------:R-:W-:Y:S02]  /*2810*/  F2FP.F16.F32.PACK_AB R120, R121, R120 ;  /* 0x000000787978723e */ /* 0x000fe400000000ff */
[----:B-1----:R-:W-:Y:S01]  /*2820*/  SHF.R.U32.HI R0, RZ, 0x2, R2 ;  /* 0x00000002ff007819 */ /* 0x002fe20000011602 */
[----:B------:R-:W-:Y:S01]  /*2830*/  IMAD.SHL.U32 R2, R2, 0x2, RZ ;  /* 0x0000000202027824 */ /* 0x000fe200078e00ff */
[----:B------:R-:W-:Y:S02]  /*2840*/  F2FP.F16.F32.PACK_AB R124, R125, R124 ;  /* 0x0000007c7d7c723e */ /* 0x000fe400000000ff */
[----:B------:R-:W-:-:S02]  /*2850*/  F2FP.F16.F32.PACK_AB R126, R127, R126 ;  /* 0x0000007e7f7e723e */ /* 0x000fc400000000ff */
[----:B------:R-:W-:Y:S01]  /*2860*/  LOP3.LUT R2, R2, 0x6, RZ, 0xc0, !PT ;  /* 0x0000000602027812 */ /* 0x000fe200078ec0ff */
[----:B---3--:R-:W-:Y:S01]  /*2870*/  IMAD R3, R22, 0x2, R3 ;  /* 0x0000000216037824 */ /* 0x008fe200078e0203 */
[----:B------:R-:W-:Y:S02]  /*2880*/  F2FP.F16.F32.PACK_AB R10, R11, R10 ;  /* 0x0000000a0b0a723e */ /* 0x000fe400000000ff */
[----:B------:R-:W-:Y:S01]  /*2890*/  F2FP.F16.F32.PACK_AB R122, R123, R122 ;  /* 0x0000007a7b7a723e */ /* 0x000fe200000000ff */
[----:B-----5:R-:W-:Y:S01]  /*28a0*/  IMAD R0, R7, 0x40, R0 ;  /* 0x0000004007007824 */ /* 0x020fe200078e0200 */
[----:B------:R-:W-:Y:S01]  /*28b0*/  PRMT R11, R124, 0x7632, R11 ;  /* 0x000076327c0b7816 */ /* 0x000fe2000000000b */
[----:B------:R-:W-:Y:S01]  /*28c0*/  IMAD.U32 R3, R3, 0x40, R2 ;  /* 0x0000004003037824 */ /* 0x000fe200078e0002 */
[----:B------:R-:W-:Y:S01]  /*28d0*/  F2FP.F16.F32.PACK_AB R108, R109, R108 ;  /* 0x0000006c6d6c723e */ /* 0x000fe200000000ff */
[----:B--2---:R-:W-:Y:S01]  /*28e0*/  IMAD R0, R9, 0x80, R0 ;  /* 0x0000008009007824 */ /* 0x004fe200078e0200 */
[----:B------:R-:W-:-:S02]  /*28f0*/  PRMT R9, R114, 0x7632, R9 ;  /* 0x0000763272097816 */ /* 0x000fc40000000009 */
[----:B------:R-:W-:Y:S01]  /*2900*/  F2FP.F16.F32.PACK_AB R104, R105, R104 ;  /* 0x000000686968723e */ /* 0x000fe200000000ff */
[----:B------:R-:W-:Y:S01]  /*2910*/  IMAD R3, R0, R20, R3 ;  /* 0x0000001400037224 */ /* 0x000fe200078e0203 */
[----:B------:R-:W-:Y:S02]  /*2920*/  PRMT R0, R112, 0x7632, R0 ;  /* 0x0000763270007816 */ /* 0x000fe40000000000 */
[----:B------:R-:W-:Y:S01]  /*2930*/  F2FP.F16.F32.PACK_AB R110, R111, R110 ;  /* 0x0000006e6f6e723e */ /* 0x000fe200000000ff */
[C-C-:B------:R-:W-:Y:S01]  /*2940*/  IMAD R21, R20.reuse, 0x20, R3.reuse ;  /* 0x0000002014157824 */ /* 0x140fe200078e0203 */
[----:B------:R-:W-:Y:S01]  /*2950*/  F2FP.F16.F32.PACK_AB R106, R107, R106 ;  /* 0x0000006a6b6a723e */ /* 0x000fe200000000ff */
[----:B------:R-:W-:Y:S01]  /*2960*/  IMAD R49, R20, 0x8, R3 ;  /* 0x0000000814317824 */ /* 0x000fe200078e0203 */
[----:B------:R-:W-:Y:S01]  /*2970*/  F2FP.F16.F32.PACK_AB R72, R73, R72 ;  /* 0x000000484948723e */ /* 0x000fe200000000ff */
[----:B----4-:R-:W-:Y:S01]  /*2980*/  IMAD.WIDE R30, R3, 0x2, R28 ;  /* 0x00000002031e7825 */ /* 0x010fe200078e021c */
[----:B------:R-:W-:-:S02]  /*2990*/  F2FP.F16.F32.PACK_AB R84, R85, R84 ;  /* 0x000000545554723e */ /* 0x000fc400000000ff */
[----:B------:R-:W-:Y:S01]  /*29a0*/  F2FP.F16.F32.PACK_AB R86, R87, R86 ;  /* 0x000000565756723e */ /* 0x000fe200000000ff */
[C---:B------:R-:W-:Y:S01]  /*29b0*/  IMAD R3, R20.reuse, 0x10, R3 ;  /* 0x0000001014037824 */ /* 0x040fe200078e0203 */
[----:B------:R1:W-:Y:S01]  /*29c0*/  STG.E.U16 desc[UR4][R30.64+0x2], R15 ;  /* 0x0000020f1e007986 */ /* 0x0003e2000c101504 */
[C---:B------:R-:W-:Y:S01]  /*29d0*/  IMAD R27, R20.reuse, 0x10, R21 ;  /* 0x00000010141b7824 */ /* 0x040fe200078e0215 */
[----:B------:R-:W-:Y:S01]  /*29e0*/  F2FP.F16.F32.PACK_AB R12, R13, R12 ;  /* 0x0000000c0d0c723e */ /* 0x000fe200000000ff */
[----:B------:R-:W-:Y:S01]  /*29f0*/  IMAD.WIDE R48, R49, 0x2, R28 ;  /* 0x0000000231307825 */ /* 0x000fe200078e021c */
[----:B------:R-:W-:Y:S01]  /*2a00*/  STG.E.U16 desc[UR4][R30.64], R116 ;  /* 0x000000741e007986 */ /* 0x000fe2000c101504 */
[----:B------:R-:W-:Y:S02]  /*2a10*/  F2FP.F16.F32.PACK_AB R74, R75, R74 ;  /* 0x0000004a4b4a723e */ /* 0x000fe400000000ff */
[C---:B------:R-:W-:Y:S01]  /*2a20*/  IMAD R23, R20.reuse, 0x8, R3 ;  /* 0x0000000814177824 */ /* 0x040fe200078e0203 */
[----:B------:R-:W-:Y:S01]  /*2a30*/  STG.E.U16 desc[UR4][R30.64+0x10], R112 ;  /* 0x000010701e007986 */ /* 0x000fe2000c101504 */
[----:B------:R-:W-:Y:S01]  /*2a40*/  IMAD R25, R20, 0x8, R21 ;  /* 0x0000000814197824 */ /* 0x000fe200078e0215 */
[----:B------:R-:W-:Y:S01]  /*2a50*/  PRMT R13, R106, 0x7632, R13 ;  /* 0x000076326a0d7816 */ /* 0x000fe2000000000d */
[----:B------:R-:W-:Y:S01]  /*2a60*/  IMAD R7, R20, 0x8, R27 ;  /* 0x0000000814077824 */ /* 0x000fe200078e021b */
[----:B------:R2:W-:Y:S01]  /*2a70*/  STG.E.U16 desc[UR4][R30.64+0x12], R0 ;  /* 0x000012001e007986 */ /* 0x0005e2000c101504 */
[----:B-1----:R-:W-:Y:S01]  /*2a80*/  PRMT R15, R132, 0x7632, R15 ;  /* 0x00007632840f7816 */ /* 0x002fe2000000000f */
[--C-:B------:R-:W-:Y:S01]  /*2a90*/  IMAD.WIDE R2, R3, 0x2, R28.reuse ;  /* 0x0000000203027825 */ /* 0x100fe200078e021c */
[----:B------:R-:W-:Y:S01]  /*2aa0*/  F2FP.F16.F32.PACK_AB R96, R97, R96 ;  /* 0x000000606160723e */ /* 0x000fe200000000ff */
[----:B------:R1:W-:Y:S01]  /*2ab0*/  STG.E.U16 desc[UR4][R48.64+0x2], R24 ;  /* 0x0000021830007986 */ /* 0x0003e2000c101504 */
[----:B------:R-:W-:Y:S01]  /*2ac0*/  F2FP.F16.F32.PACK_AB R100, R101, R100 ;  /* 0x000000646564723e */ /* 0x000fe200000000ff */
[--C-:B------:R-:W-:Y:S01]  /*2ad0*/  IMAD.WIDE R20, R21, 0x2, R28.reuse ;  /* 0x0000000215147825 */ /* 0x100fe200078e021c */
[----:B------:R-:W-:Y:S01]  /*2ae0*/  F2FP.F16.F32.PACK_AB R98, R99, R98 ;  /* 0x000000626362723e */ /* 0x000fe200000000ff */
[----:B------:R-:W-:Y:S01]  /*2af0*/  STG.E.U16 desc[UR4][R48.64], R118 ;  /* 0x0000007630007986 */ /* 0x000fe2000c101504 */
[----:B------:R-:W-:Y:S01]  /*2b00*/  F2FP.F16.F32.PACK_AB R102, R103, R102 ;  /* 0x000000666766723e */ /* 0x000fe200000000ff */
[----:B------:R-:W-:Y:S01]  /*2b10*/  IMAD.WIDE R22, R23, 0x2, R28 ;  /* 0x0000000217167825 */ /* 0x000fe200078e021c */
[----:B------:R-:W-:Y:S01]  /*2b20*/  F2FP.F16.F32.PACK_AB R92, R93, R92 ;  /* 0x0000005c5d5c723e */ /* 0x000fe200000000ff */
[----:B------:R-:W-:Y:S01]  /*2b30*/  STG.E.U16 desc[UR4][R48.64+0x10], R114 ;  /* 0x0000107230007986 */ /* 0x000fe2000c101504 */
[----:B--2---:R-:W-:Y:S01]  /*2b40*/  PRMT R0, R128, 0x7632, R0 ;  /* 0x0000763280007816 */ /* 0x004fe20000000000 */
[--C-:B------:R-:W-:Y:S01]  /*2b50*/  IMAD.WIDE R26, R27, 0x2, R28.reuse ;  /* 0x000000021b1a7825 */ /* 0x100fe200078e021c */
[----:B------:R-:W-:Y:S01]  /*2b60*/  F2FP.F16.F32.PACK_AB R88, R89, R88 ;  /* 0x000000585958723e */ /* 0x000fe200000000ff */
[----:B------:R2:W-:Y:S01]  /*2b70*/  STG.E.U16 desc[UR4][R48.64+0x12], R9 ;  /* 0x0000120930007986 */ /* 0x0005e2000c101504 */
[----:B------:R-:W-:Y:S01]  /*2b80*/  F2FP.F16.F32.PACK_AB R90, R91, R90 ;  /* 0x0000005a5b5a723e */ /* 0x000fe200000000ff */
[--C-:B-1----:R-:W-:Y:S01]  /*2b90*/  IMAD.WIDE R24, R25, 0x2, R28.reuse ;  /* 0x0000000219187825 */ /* 0x102fe200078e021c */
[----:B------:R-:W-:Y:S01]  /*2ba0*/  F2FP.F16.F32.PACK_AB R94, R95, R94 ;  /* 0x0000005e5f5e723e */ /* 0x000fe200000000ff */
[----:B------:R1:W-:Y:S01]  /*2bb0*/  STG.E.U16 desc[UR4][R30.64+0x22], R15 ;  /* 0x0000220f1e007986 */ /* 0x0003e2000c101504 */
[----:B------:R-:W-:Y:S01]  /*2bc0*/  F2FP.F16.F32.PACK_AB R76, R77, R76 ;  /* 0x0000004c4d4c723e */ /* 0x000fe200000000ff */
[----:B------:R-:W-:Y:S01]  /*2bd0*/  IMAD.WIDE R28, R7, 0x2, R28 ;  /* 0x00000002071c7825 */ /* 0x000fe200078e021c */
[----:B------:R-:W-:Y:S01]  /*2be0*/  PRMT R7, R134, 0x7632, R7 ;  /* 0x0000763286077816 */ /* 0x000fe20000000007 */
[----:B------:R3:W-:Y:S01]  /*2bf0*/  STG.E.U16 desc[UR4][R30.64+0x32], R0 ;  /* 0x000032001e007986 */ /* 0x0007e2000c101504 */
[----:B------:R-:W-:-:S02]  /*2c00*/  F2FP.F16.F32.PACK_AB R80, R81, R80 ;  /* 0x000000505150723e */ /* 0x000fc400000000ff */
[----:B------:R-:W-:Y:S01]  /*2c10*/  F2FP.F16.F32.PACK_AB R78, R79, R78 ;  /* 0x0000004e4f4e723e */ /* 0x000fe200000000ff */
[----:B------:R-:W-:Y:S01]  /*2c20*/  STG.E.U16 desc[UR4][R30.64+0x20], R132 ;  /* 0x000020841e007986 */ /* 0x000fe2000c101504 */
[----:B--2---:R-:W-:Y:S02]  /*2c30*/  PRMT R9, R130, 0x7632, R9 ;  /* 0x0000763282097816 */ /* 0x004fe40000000009 */
[----:B------:R-:W-:Y:S01]  /*2c40*/  F2FP.F16.F32.PACK_AB R82, R83, R82 ;  /* 0x000000525352723e */ /* 0x000fe200000000ff */
[----:B------:R-:W-:Y:S01]  /*2c50*/  STG.E.U16 desc[UR4][R30.64+0x30], R128 ;  /* 0x000030801e007986 */ /* 0x000fe2000c101504 */
[----:B-1----:R-:W-:Y:S02]  /*2c60*/  PRMT R15, R120, 0x7632, R15 ;  /* 0x00007632780f7816 */ /* 0x002fe4000000000f */
[----:B------:R-:W-:Y:S01]  /*2c70*/  F2FP.F16.F32.PACK_AB R52, R53, R52 ;  /* 0x000000343534723e */ /* 0x000fe200000000ff */
[----:B------:R1:W-:Y:S01]  /*2c80*/  STG.E.U16 desc[UR4][R48.64+0x22], R7 ;  /* 0x0000220730007986 */ /* 0x0003e2000c101504 */
[----:B---3--:R-:W-:-:S02]  /*2c90*/  PRMT R0, R126, 0x7632, R0 ;  /* 0x000076327e007816 */ /* 0x008fc40000000000 */
[----:B------:R-:W-:Y:S01]  /*2ca0*/  F2FP.F16.F32.PACK_AB R50, R51, R50 ;  /* 0x000000323332723e */ /* 0x000fe200000000ff */
[----:B------:R-:W-:Y:S01]  /*2cb0*/  STG.E.U16 desc[UR4][R48.64+0x20], R134 ;  /* 0x0000208630007986 */ /* 0x000fe2000c101504 */
[----:B------:R-:W-:Y:S02]  /*2cc0*/  F2FP.F16.F32.PACK_AB R54, R55, R54 ;  /* 0x000000363736723e */ /* 0x000fe400000000ff */
[----:B------:R-:W-:Y:S01]  /*2cd0*/  F2FP.F16.F32.PACK_AB R68, R69, R68 ;  /* 0x000000444544723e */ /* 0x000fe200000000ff */
[----:B------:R-:W-:Y:S01]  /*2ce0*/  STG.E.U16 desc[UR4][R48.64+0x30], R130 ;  /* 0x0000308230007986 */ /* 0x000fe2000c101504 */
[----:B------:R-:W-:Y:S02]  /*2cf0*/  F2FP.F16.F32.PACK_AB R64, R65, R64 ;  /* 0x000000404140723e */ /* 0x000fe400000000ff */
[----:B------:R-:W-:Y:S01]  /*2d00*/  F2FP.F16.F32.PACK_AB R66, R67, R66 ;  /* 0x000000424342723e */ /* 0x000fe200000000ff */
[----:B------:R2:W-:Y:S01]  /*2d10*/  STG.E.U16 desc[UR4][R48.64+0x32], R9 ;  /* 0x0000320930007986 */ /* 0x0005e2000c101504 */
[----:B-1----:R-:W-:-:S02]  /*2d20*/  PRMT R7, R122, 0x7632, R7 ;  /* 0x000076327a077816 */ /* 0x002fc40000000007 */
[----:B------:R-:W-:Y:S01]  /*2d30*/  F2FP.F16.F32.PACK_AB R70, R71, R70 ;  /* 0x000000464746723e */ /* 0x000fe200000000ff */
[----:B------:R-:W-:Y:S01]  /*2d40*/  STG.E.U16 desc[UR4][R30.64+0x40], R124 ;  /* 0x0000407c1e007986 */ /* 0x000fe2000c101504 */
[----:B------:R-:W-:Y:S02]  /*2d50*/  F2FP.F16.F32.PACK_AB R56, R57, R56 ;  /* 0x000000383938723e */ /* 0x000fe400000000ff */
[----:B------:R-:W-:Y:S01]  /*2d60*/  F2FP.F16.F32.PACK_AB R60, R61, R60 ;  /* 0x0000003c3d3c723e */ /* 0x000fe200000000ff */
[----:B------:R1:W-:Y:S01]  /*2d70*/  STG.E.U16 desc[UR4][R30.64+0x42], R11 ;  /* 0x0000420b1e007986 */ /* 0x0003e2000c101504 */
[----:B------:R-:W-:Y:S02]  /*2d80*/  F2FP.F16.F32.PACK_AB R62, R63, R62 ;  /* 0x0000003e3f3e723e */ /* 0x000fe400000000ff */
[----:B------:R-:W-:Y:S01]  /*2d90*/  F2FP.F16.F32.PACK_AB R58, R59, R58 ;  /* 0x0000003a3b3a723e */ /* 0x000fe200000000ff */
[----:B------:R-:W-:Y:S01]  /*2da0*/  STG.E.U16 desc[UR4][R30.64+0x50], R120 ;  /* 0x000050781e007986 */ /* 0x000fe2000c101504 */
[----:B--2---:R-:W-:-:S02]  /*2db0*/  PRMT R9, R108, 0x7632, R9 ;  /* 0x000076326c097816 */ /* 0x004fc40000000009 */
[----:B------:R-:W-:Y:S01]  /*2dc0*/  F2FP.F16.F32.PACK_AB R40, R41, R40 ;  /* 0x000000282928723e */ /* 0x000fe200000000ff */
[----:B------:R-:W-:Y:S01]  /*2dd0*/  STG.E.U16 desc[UR4][R30.64+0x52], R15 ;  /* 0x0000520f1e007986 */ /* 0x000fe2000c101504 */
[----:B------:R-:W-:Y:S02]  /*2de0*/  F2FP.F16.F32.PACK_AB R44, R45, R44 ;  /* 0x0000002c2d2c723e */ /* 0x000fe400000000ff */
[----:B------:R-:W-:Y:S01]  /*2df0*/  F2FP.F16.F32.PACK_AB R42, R43, R42 ;  /* 0x0000002a2b2a723e */ /* 0x000fe200000000ff */
[----:B------:R2:W-:Y:S01]  /*2e00*/  STG.E.U16 desc[UR4][R48.64+0x42], R0 ;  /* 0x0000420030007986 */ /* 0x0005e2000c101504 */
[----:B-1----:R-:W-:Y:S02]  /*2e10*/  PRMT R11, R104, 0x7632, R11 ;  /* 0x00007632680b7816 */ /* 0x002fe4000000000b */
[----:B------:R-:W-:Y:S01]  /*2e20*/  F2FP.F16.F32.PACK_AB R46, R47, R46 ;  /* 0x0000002e2f2e723e */ /* 0x000fe200000000ff */
[----:B------:R-:W-:Y:S01]  /*2e30*/  STG.E.U16 desc[UR4][R48.64+0x40], R126 ;  /* 0x0000407e30007986 */ /* 0x000fe2000c101504 */
[----:B------:R-:W-:-:S02]  /*2e40*/  F2FP.F16.F32.PACK_AB R136, R137, R136 ;  /* 0x000000888988723e */ /* 0x000fc400000000ff */
[----:B------:R-:W-:Y:S01]  /*2e50*/  F2FP.F16.F32.PACK_AB R138, R139, R138 ;  /* 0x0000008a8b8a723e */ /* 0x000fe200000000ff */
[----:B------:R-:W-:Y:S01]  /*2e60*/  STG.E.U16 desc[UR4][R48.64+0x50], R122 ;  /* 0x0000507a30007986 */ /* 0x000fe2000c101504 */
[----:B------:R-:W-:Y:S02]  /*2e70*/  F2FP.F16.F32.PACK_AB R36, R37, R36 ;  /* 0x000000242524723e */ /* 0x000fe400000000ff */
[----:B------:R-:W-:Y:S01]  /*2e80*/  F2FP.F16.F32.PACK_AB R32, R33, R32 ;  /* 0x000000202120723e */ /* 0x000fe200000000ff */
[----:B------:R1:W-:Y:S01]  /*2e90*/  STG.E.U16 desc[UR4][R48.64+0x52], R7 ;  /* 0x0000520730007986 */ /* 0x0003e2000c101504 */
[----:B--2---:R-:W-:Y:S02]  /*2ea0*/  PRMT R0, R110, 0x7632, R0 ;  /* 0x000076326e007816 */ /* 0x004fe40000000000 */
[----:B------:R-:W-:Y:S01]  /*2eb0*/  F2FP.F16.F32.PACK_AB R34, R35, R34 ;  /* 0x000000222322723e */ /* 0x000fe200000000ff */
[----:B------:R2:W-:Y:S01]  /*2ec0*/  STG.E.U16 desc[UR4][R30.64+0x62], R9 ;  /* 0x000062091e007986 */ /* 0x0005e2000c101504 */
[----:B------:R-:W-:-:S02]  /*2ed0*/  F2FP.F16.F32.PACK_AB R38, R39, R38 ;  /* 0x000000262726723e */ /* 0x000fc400000000ff */
[----:B------:R-:W-:Y:S01]  /*2ee0*/  F2FP.F16.F32.PACK_AB R140, R141, R140 ;  /* 0x0000008c8d8c723e */ /* 0x000fe200000000ff */
[----:B------:R-:W-:Y:S01]  /*2ef0*/  STG.E.U16 desc[UR4][R30.64+0x60], R108 ;  /* 0x0000606c1e007986 */ /* 0x000fe2000c101504 */
[----:B------:R-:W-:Y:S02]  /*2f00*/  F2FP.F16.F32.PACK_AB R142, R143, R142 ;  /* 0x0000008e8f8e723e */ /* 0x000fe400000000ff */
[----:B------:R-:W-:Y:S01]  /*2f10*/  F2FP.F16.F32.PACK_AB R16, R17, R16 ;  /* 0x000000101110723e */ /* 0x000fe200000000ff */
[----:B------:R-:W-:Y:S01]  /*2f20*/  STG.E.U16 desc[UR4][R30.64+0x70], R104 ;  /* 0x000070681e007986 */ /* 0x000fe2000c101504 */
[----:B-1----:R-:W-:Y:S02]  /*2f30*/  PRMT R7, R84, 0x7632, R7 ;  /* 0x0000763254077816 */ /* 0x002fe40000000007 */
[----:B------:R-:W-:Y:S01]  /*2f40*/  F2FP.F16.F32.PACK_AB R18, R19, R18 ;  /* 0x000000121312723e */ /* 0x000fe200000000ff */
[----:B------:R1:W-:Y:S01]  /*2f50*/  STG.E.U16 desc[UR4][R30.64+0x72], R11 ;  /* 0x0000720b1e007986 */ /* 0x0003e2000c101504 */
[----:B--2---:R-:W-:-:S03]  /*2f60*/  PRMT R9, R72, 0x7632, R9 ;  /* 0x0000763248097816 */ /* 0x004fc60000000009 */
[----:B------:R2:W-:Y:S04]  /*2f70*/  STG.E.U16 desc[UR4][R48.64+0x62], R0 ;  /* 0x0000620030007986 */ /* 0x0005e8000c101504 */
[----:B------:R-:W-:Y:S01]  /*2f80*/  STG.E.U16 desc[UR4][R48.64+0x60], R110 ;  /* 0x0000606e30007986 */ /* 0x000fe2000c101504 */
[----:B-1----:R-:W-:-:S03]  /*2f90*/  PRMT R11, R86, 0x7632, R11 ;  /* 0x00007632560b7816 */ /* 0x002fc6000000000b */
[----:B------:R-:W-:Y:S01]  /*2fa0*/  STG.E.U16 desc[UR4][R48.64+0x70], R106 ;  /* 0x0000706a30007986 */ /* 0x000fe2000c101504 */
[----:B--2---:R-:W-:-:S03]  /*2fb0*/  PRMT R0, R74, 0x7632, R0 ;  /* 0x000076324a007816 */ /* 0x004fc60000000000 */
[----:B------:R1:W-:Y:S04]  /*2fc0*/  STG.E.U16 desc[UR4][R48.64+0x72], R13 ;  /* 0x0000720d30007986 */ /* 0x0003e8000c101504 */
[----:B------:R-:W-:Y:S04]  /*2fd0*/  STG.E.U16 desc[UR4][R2.64], R84 ;  /* 0x0000005402007986 */ /* 0x000fe8000c101504 */
[----:B------:R2:W-:Y:S04]  /*2fe0*/  STG.E.U16 desc[UR4][R2.64+0x2], R7 ;  /* 0x0000020702007986 */ /* 0x0005e8000c101504 */
[----:B------:R-:W-:Y:S01]  /*2ff0*/  STG.E.U16 desc[UR4][R2.64+0x10], R72 ;  /* 0x0000104802007986 */ /* 0x000fe2000c101504 */
[----:B-1----:R-:W-:-:S03]  /*3000*/  PRMT R13, R100, 0x7632, R13 ;  /* 0x00007632640d7816 */ /* 0x002fc6000000000d */
[----:B------:R1:W-:Y:S04]  /*3010*/  STG.E.U16 desc[UR4][R2.64+0x12], R9 ;  /* 0x0000120902007986 */ /* 0x0003e8000c101504 */
[----:B------:R3:W-:Y:S01]  /*3020*/  STG.E.U16 desc[UR4][R22.64+0x2], R11 ;  /* 0x0000020b16007986 */ /* 0x0007e2000c101504 */
[----:B--2---:R-:W-:-:S03]  /*3030*/  PRMT R7, R96, 0x7632, R7 ;  /* 0x0000763260077816 */ /* 0x004fc60000000007 */
[----:B------:R2:W-:Y:S01]  /*3040*/  STG.E.U16 desc[UR4][R22.64+0x12], R0 ;  /* 0x0000120016007986 */ /* 0x0005e2000c101504 */
[----:B-1----:R-:W-:-:S03]  /*3050*/  PRMT R9, R98, 0x7632, R9 ;  /* 0x0000763262097816 */ /* 0x002fc60000000009 */
[----:B------:R-:W-:Y:S01]  /*3060*/  STG.E.U16 desc[UR4][R22.64], R86 ;  /* 0x0000005616007986 */ /* 0x000fe2000c101504 */
[----:B---3--:R-:W-:-:S03]  /*3070*/  PRMT R11, R102, 0x7632, R11 ;  /* 0x00007632660b7816 */ /* 0x008fc6000000000b */
[----:B------:R-:W-:Y:S01]  /*3080*/  STG.E.U16 desc[UR4][R22.64+0x10], R74 ;  /* 0x0000104a16007986 */ /* 0x000fe2000c101504 */
[----:B--2---:R-:W-:-:S03]  /*3090*/  PRMT R0, R92, 0x7632, R0 ;  /* 0x000076325c007816 */ /* 0x004fc60000000000 */
[----:B------:R-:W-:Y:S04]  /*30a0*/  STG.E.U16 desc[UR4][R2.64+0x20], R100 ;  /* 0x0000206402007986 */ /* 0x000fe8000c101504 */
[----:B------:R1:W-:Y:S04]  /*30b0*/  STG.E.U16 desc[UR4][R2.64+0x22], R13 ;  /* 0x0000220d02007986 */ /* 0x0003e8000c101504 */
[----:B------:R-:W-:Y:S04]  /*30c0*/  STG.E.U16 desc[UR4][R2.64+0x30], R96 ;  /* 0x0000306002007986 */ /* 0x000fe8000c101504 */
[----:B------:R2:W-:Y:S04]  /*30d0*/  STG.E.U16 desc[UR4][R2.64+0x32], R7 ;  /* 0x0000320702007986 */ /* 0x0005e8000c101504 */
[----:B------:R-:W-:Y:S01]  /*30e0*/  STG.E.U16 desc[UR4][R22.64+0x20], R102 ;  /* 0x0000206616007986 */ /* 0x000fe2000c101504 */
[----:B-1----:R-:W-:-:S03]  /*30f0*/  PRMT R13, R88, 0x7632, R13 ;  /* 0x00007632580d7816 */ /* 0x002fc6000000000d */
[----:B------:R1:W-:Y:S04]  /*3100*/  STG.E.U16 desc[UR4][R22.64+0x22], R11 ;  /* 0x0000220b16007986 */ /* 0x0003e8000c101504 */
[----:B------:R-:W-:Y:S01]  /*3110*/  STG.E.U16 desc[UR4][R22.64+0x30], R98 ;  /* 0x0000306216007986 */ /* 0x000fe2000c101504 */
[----:B--2---:R-:W-:-:S03]  /*3120*/  PRMT R7, R90, 0x7632, R7 ;  /* 0x000076325a077816 */ /* 0x004fc60000000007 */
[----:B------:R2:W-:Y:S04]  /*3130*/  STG.E.U16 desc[UR4][R22.64+0x32], R9 ;  /* 0x0000320916007986 */ /* 0x0005e8000c101504 */
[----:B------:R3:W-:Y:S01]  /*3140*/  STG.E.U16 desc[UR4][R2.64+0x42], R0 ;  /* 0x0000420002007986 */ /* 0x0007e2000c101504 */
[----:B-1----:R-:W-:-:S03]  /*3150*/  PRMT R11, R94, 0x7632, R11 ;  /* 0x000076325e0b7816 */ /* 0x002fc6000000000b */
[----:B------:R-:W-:Y:S01]  /*3160*/  STG.E.U16 desc[UR4][R2.64+0x40], R92 ;  /* 0x0000405c02007986 */ /* 0x000fe2000c101504 */
[----:B--2---:R-:W-:-:S03]  /*3170*/  PRMT R9, R80, 0x7632, R9 ;  /* 0x0000763250097816 */ /* 0x004fc60000000009 */
[----:B------:R-:W-:Y:S01]  /*3180*/  STG.E.U16 desc[UR4][R2.64+0x50], R88 ;  /* 0x0000505802007986 */ /* 0x000fe2000c101504 */
[----:B---3--:R-:W-:-:S03]  /*3190*/  PRMT R0, R76, 0x7632, R0 ;  /* 0x000076324c007816 */ /* 0x008fc60000000000 */
        /* <DEDUP_REMOVED lines=8> */
[----:B------:R-:W-:Y:S04]  /*3220*/  STG.E.U16 desc[UR4][R2.64+0x62], R9 ;  /* 0x0000620902007986 */ /* 0x000fe8000c101504 */
[----:B------:R-:W-:Y:S01]  /*3230*/  STG.E.U16 desc[UR4][R2.64+0x70], R76 ;  /* 0x0000704c02007986 */ /* 0x000fe2000c101504 */
[----:B-1----:R-:W-:-:S03]  /*3240*/  PRMT R7, R5, 0x7632, R7 ;  /* 0x0000763205077816 */ /* 0x002fc60000000007 */
[----:B------:R1:W-:Y:S04]  /*3250*/  STG.E.U16 desc[UR4][R2.64+0x72], R0 ;  /* 0x0000720002007986 */ /* 0x0003e8000c101504 */
[----:B------:R-:W-:Y:S04]  /*3260*/  STG.E.U16 desc[UR4][R22.64+0x60], R82 ;  /* 0x0000605216007986 */ /* 0x000fe8000c101504 */
[----:B------:R2:W-:Y:S01]  /*3270*/  STG.E.U16 desc[UR4][R22.64+0x62], R13 ;  /* 0x0000620d16007986 */ /* 0x0005e2000c101504 */
[----:B-1----:R-:W-:-:S03]  /*3280*/  PRMT R3, R52, 0x7632, R3 ;  /* 0x0000763234037816 */ /* 0x002fc60000000003 */
[----:B------:R-:W-:Y:S01]  /*3290*/  STG.E.U16 desc[UR4][R22.64+0x70], R78 ;  /* 0x0000704e16007986 */ /* 0x000fe2000c101504 */
[----:B------:R-:W-:Y:S02]  /*32a0*/  PRMT R0, R54, 0x7632, R0 ;  /* 0x0000763236007816 */ /* 0x000fe40000000000 */
[----:B------:R-:W-:Y:S01]  /*32b0*/  PRMT R2, R50, 0x7632, R2 ;  /* 0x0000763232027816 */ /* 0x000fe20000000002 */
[----:B------:R-:W-:Y:S01]  /*32c0*/  STG.E.U16 desc[UR4][R22.64+0x72], R11 ;  /* 0x0000720b16007986 */ /* 0x000fe2000c101504 */
[----:B--2---:R-:W-:-:S03]  /*32d0*/  PRMT R13, R136, 0x7632, R13 ;  /* 0x00007632880d7816 */ /* 0x004fc6000000000d */
[----:B------:R1:W-:Y:S04]  /*32e0*/  STG.E.U16 desc[UR4][R20.64+0x2], R3 ;  /* 0x0000020314007986 */ /* 0x0003e8000c101504 */
[----:B------:R2:W-:Y:S04]  /*32f0*/  STG.E.U16 desc[UR4][R20.64+0x10], R5 ;  /* 0x0000100514007986 */ /* 0x0005e8000c101504 */
[----:B------:R-:W-:Y:S01]  /*3300*/  STG.E.U16 desc[UR4][R20.64], R52 ;  /* 0x0000003414007986 */ /* 0x000fe2000c101504 */
[----:B-1----:R-:W-:-:S03]  /*3310*/  PRMT R3, R68, 0x7632, R3 ;  /* 0x0000763244037816 */ /* 0x002fc60000000003 */
[----:B------:R1:W-:Y:S01]  /*3320*/  STG.E.U16 desc[UR4][R20.64+0x12], R7 ;  /* 0x0000120714007986 */ /* 0x0003e2000c101504 */
[----:B--2---:R-:W-:-:S03]  /*3330*/  PRMT R5, R64, 0x7632, R5 ;  /* 0x0000763240057816 */ /* 0x004fc60000000005 */
        /* <DEDUP_REMOVED lines=29> */
[----:B------:R-:W-:Y:S04]  /*3510*/  STG.E.U16 desc[UR4][R24.64+0x52], R7 ;  /* 0x0000520718007986 */ /* 0x000fe8000c101504 */
        /* <DEDUP_REMOVED lines=12> */
[----:B------:R-:W-:Y:S04]  /*35e0*/  STG.E.U16 desc[UR4][R26.64], R136 ;  /* 0x000000881a007986 */ /* 0x000fe8000c101504 */
[----:B------:R1:W-:Y:S01]  /*35f0*/  STG.E.U16 desc[UR4][R26.64+0x10], R4 ;  /* 0x000010041a007986 */ /* 0x0003e2000c101504 */
[----:B--2---:R-:W-:Y:S02]  /*3600*/  PRMT R5, R32, 0x7632, R5 ;  /* 0x0000763220057816 */ /* 0x004fe40000000005 */
[----:B---3--:R-:W-:Y:S01]  /*3610*/  PRMT R13, R36, 0x7632, R13 ;  /* 0x00007632240d7816 */ /* 0x008fe2000000000d */
        /* <DEDUP_REMOVED lines=32> */
[----:B------:R-:W-:Y:S04]  /*3820*/  STG.E.U16 desc[UR4][R26.64+0x62], R2 ;  /* 0x000062021a007986 */ /* 0x000fe8000c101504 */
[----:B------:R-:W-:Y:S04]  /*3830*/  STG.E.U16 desc[UR4][R26.64+0x70], R16 ;  /* 0x000070101a007986 */ /* 0x000fe8000c101504 */
[----:B------:R-:W-:Y:S04]  /*3840*/  STG.E.U16 desc[UR4][R26.64+0x72], R13 ;  /* 0x0000720d1a007986 */ /* 0x000fe8000c101504 */
[----:B------:R-:W-:Y:S04]  /*3850*/  STG.E.U16 desc[UR4][R28.64+0x60], R14 ;  /* 0x0000600e1c007986 */ /* 0x000fe8000c101504 */
[----:B------:R-:W-:Y:S04]  /*3860*/  STG.E.U16 desc[UR4][R28.64+0x62], R3 ;  /* 0x000062031c007986 */ /* 0x000fe8000c101504 */
[----:B------:R-:W-:Y:S04]  /*3870*/  STG.E.U16 desc[UR4][R28.64+0x70], R18 ;  /* 0x000070121c007986 */ /* 0x000fe8000c101504 */
[----:B------:R-:W-:Y:S01]  /*3880*/  STG.E.U16 desc[UR4][R28.64+0x72], R4 ;  /* 0x000072041c007986 */ /* 0x000fe2000c101504 */
[----:B------:R-:W-:Y:S05]  /*3890*/  EXIT ;  /* 0x000000000000794d */ /* 0x000fea0003800000 */
.L_x_3:
[----:B------:R-:W-:-:S00]  /*38a0*/  BRA `(.L_x_3) ;  /* 0xfffffffc00fc7947 */ /* 0x000fc0000383ffff */
[----:B------:R-:W-:-:S00]  /*38b0*/  NOP ;  /* 0x0000000000007918 */ /* 0x000fc00000000000 */
        /* <DEDUP_REMOVED lines=12> */
.L_x_4:


//--------------------- .nv.shared._Z6matmulP6__halfS0_S0_iii --------------------------
	.section	.nv.shared._Z6matmulP6__halfS0_S0_iii,"aw",@nobits
	.sectionflags	@""
	.align	16
	.zero		1024


//--------------------- .nv.shared.reserved.0     --------------------------
	.section	.nv.shared.reserved.0,"aw",@nobits
	.weak		__nv_reservedSMEM_offset_0_alias
	.size		__nv_reservedSMEM_offset_0_alias, 0, 64
	.other		__nv_reservedSMEM_offset_0_alias,@"STO_CUDA_RESERVED_SHARED STV_DEFAULT"
__nv_reservedSMEM_offset_0_alias:
	.zero		0
	.zero		64


//--------------------- .nv.constant0._Z6matmulP6__halfS0_S0_iii --------------------------
	.section	.nv.constant0._Z6matmulP6__halfS0_S0_iii,"a",@progbits
	.sectionflags	@""
	.align	4
.nv.constant0._Z6matmulP6__halfS0_S0_iii:
	.zero		932


//--------------------- SYMBOLS --------------------------

	.type		.nv.reservedSmem.offset0,@object
	.size		.nv.reservedSmem.offset0,0x4
	.type		.nv.reservedSmem.cap,@object
	.size		.nv.reservedSmem.cap,0x4
